def matmul_kernel(
    a_ptr,
    b_ptr,
    c_ptr,
    M,
    N,
    K,
    stride_am,
    stride_ak,
    stride_bk,
    stride_bn,
    stride_cm,
    stride_cn,
    BLOCK_M: tl.constexpr,
    BLOCK_N: tl.constexpr,
    BLOCK_K: tl.constexpr,
    GROUP_M: tl.constexpr,
):
    pid = tl.program_id(axis=0)
    num_pid_m = tl.cdiv(M, BLOCK_M)
    num_pid_n = tl.cdiv(N, BLOCK_N)
    num_pid_in_group = GROUP_M * num_pid_n
    group_id = pid // num_pid_in_group
    first_pid_m = group_id * GROUP_M
    group_size_m = min(num_pid_m - first_pid_m, GROUP_M)
    pid_m = first_pid_m + ((pid % num_pid_in_group) % group_size_m)
    pid_n = (pid % num_pid_in_group) // group_size_m

    offs_am = (pid_m * BLOCK_M + tl.arange(0, BLOCK_M)) % M
    offs_bn = (pid_n * BLOCK_N + tl.arange(0, BLOCK_N)) % N
    offs_k = tl.arange(0, BLOCK_K)
    a_ptrs = a_ptr + offs_am[:, None] * stride_am + offs_k[None, :] * stride_ak
    b_ptrs = b_ptr + offs_k[:, None] * stride_bk + offs_bn[None, :] * stride_bn

    acc = tl.zeros((BLOCK_M, BLOCK_N), dtype=tl.float32)
    for kk in range(0, tl.cdiv(K, BLOCK_K)):
        a = tl.load(a_ptrs, mask=offs_k[None, :] < K - kk * BLOCK_K, other=0.0)
        b = tl.load(b_ptrs, mask=offs_k[:, None] < K - kk * BLOCK_K, other=0.0)
        acc = tl.dot(a, b, acc)
        a_ptrs += BLOCK_K * stride_ak
        b_ptrs += BLOCK_K * stride_bk

    c = acc.to(c_ptr.dtype.element_ty)
    offs_cm = pid_m * BLOCK_M + tl.arange(0, BLOCK_M)
    offs_cn = pid_n * BLOCK_N + tl.arange(0, BLOCK_N)
    c_ptrs = c_ptr + offs_cm[:, None] * stride_cm + offs_cn[None, :] * stride_cn
    mask = (offs_cm[:, None] < M) & (offs_cn[None, :] < N)
    tl.store(c_ptrs, c, mask=mask)

# config = {"BLOCK_K": 32, "BLOCK_M": 128, "BLOCK_N": 128, "GROUP_M": 8, "arch": "sm_80", "dtype": "bf16", "num_ctas": 1, "num_stages": 3, "num_warps": 4}
# arch = sm_80


// ===== COMPILED SASS (sm_80) =====

	.target	sm_80

	.elftype	@"ET_EXEC"


//--------------------- .note.nv.tkinfo           --------------------------
	.section	.note.nv.tkinfo,"",@"SHT_NOTE"
	.sectionflags	@"SHF_NOTE_NV_TKINFO"
	.tkinfo
        /*0018*/ 	.word	0x00000002
        /*0030*/ 	.string	""
        /*0030*/ 	.string	"ptxas"
        /*0030*/ 	.string	"Cuda compilation tools, release 13.0, V13.0.88"
        /*0030*/ 	.string	"Build cuda_13.0.r13.0/compiler.36424714_0"
        /*0030*/ 	.string	"-v  -suppress-debug-info  -lineinfo  -arch sm_80 "



//--------------------- .note.nv.cuinfo           --------------------------
	.section	.note.nv.cuinfo,"",@"SHT_NOTE"
	.sectionflags	@"SHF_NOTE_NV_CUINFO"
        /*0018*/ 	.short	0x0002
        /*001a*/ 	.short	0x0050
        /*001c*/ 	.short	0x0082
	.zero		2


//--------------------- .nv.info                  --------------------------
	.section	.nv.info,"",@"SHT_CUDA_INFO"
	.align	4


	//----- nvinfo : EIATTR_REGCOUNT
	.align		4
        /*0000*/ 	.byte	0x04, 0x2f
        /*0002*/ 	.short	(.L_1 - .L_0)
	.align		4
.L_0:
        /*0004*/ 	.word	index@(matmul_kernel)
        /*0008*/ 	.word	0x000000ff


	//----- nvinfo : EIATTR_FRAME_SIZE
	.align		4
.L_1:
        /*000c*/ 	.byte	0x04, 0x11
        /*000e*/ 	.short	(.L_3 - .L_2)
	.align		4
.L_2:
        /*0010*/ 	.word	index@(matmul_kernel)
        /*0014*/ 	.word	0x00000008


	//----- nvinfo : EIATTR_MIN_STACK_SIZE
	.align		4
.L_3:
        /*0018*/ 	.byte	0x04, 0x12
        /*001a*/ 	.short	(.L_5 - .L_4)
	.align		4
.L_4:
        /*001c*/ 	.word	index@(matmul_kernel)
        /*0020*/ 	.word	0x00000008
.L_5:


//--------------------- .nv.info.matmul_kernel    --------------------------
	.section	.nv.info.matmul_kernel,"",@"SHT_CUDA_INFO"
	.sectionflags	@""
	.align	4


	//----- nvinfo : EIATTR_CUDA_API_VERSION
	.align		4
        /*0000*/ 	.byte	0x04, 0x37
        /*0002*/ 	.short	(.L_7 - .L_6)
.L_6:
        /*0004*/ 	.word	0x00000082


	//----- nvinfo : EIATTR_SW2861232_WAR
	.align		4
.L_7:
        /*0008*/ 	.byte	0x01, 0x35
	.zero		2


	//----- nvinfo : EIATTR_PARAM_CBANK
	.align		4
        /*000c*/ 	.byte	0x04, 0x0a
        /*000e*/ 	.short	(.L_9 - .L_8)
	.align		4
.L_8:
        /*0010*/ 	.word	index@(.nv.constant0.matmul_kernel)
        /*0014*/ 	.short	0x0160
        /*0016*/ 	.short	0x0050


	//----- nvinfo : EIATTR_CBANK_PARAM_SIZE
	.align		4
.L_9:
        /*0018*/ 	.byte	0x03, 0x19
        /*001a*/ 	.short	0x0050


	//----- nvinfo : EIATTR_KPARAM_INFO
	.align		4
        /*001c*/ 	.byte	0x04, 0x17
        /*001e*/ 	.short	(.L_11 - .L_10)
.L_10:
        /*0020*/ 	.word	0x00000000
        /*0024*/ 	.short	0x000d
        /*0026*/ 	.short	0x0048
        /*0028*/ 	.byte	0x00, 0xf4, 0x21, 0x00


	//----- nvinfo : EIATTR_KPARAM_INFO
	.align		4
.L_11:
        /*002c*/ 	.byte	0x04, 0x17
        /*002e*/ 	.short	(.L_13 - .L_12)
.L_12:
        /*0030*/ 	.word	0x00000000
        /*0034*/ 	.short	0x000c
        /*0036*/ 	.short	0x0040
        /*0038*/ 	.byte	0x00, 0xf4, 0x21, 0x00


	//----- nvinfo : EIATTR_KPARAM_INFO
	.align		4
.L_13:
        /*003c*/ 	.byte	0x04, 0x17
        /*003e*/ 	.short	(.L_15 - .L_14)
.L_14:
        /*0040*/ 	.word	0x00000000
        /*0044*/ 	.short	0x000b
        /*0046*/ 	.short	0x0038
        /*0048*/ 	.byte	0x00, 0xf0, 0x11, 0x00


	//----- nvinfo : EIATTR_KPARAM_INFO
	.align		4
.L_15:
        /*004c*/ 	.byte	0x04, 0x17
        /*004e*/ 	.short	(.L_17 - .L_16)
.L_16:
        /*0050*/ 	.word	0x00000000
        /*0054*/ 	.short	0x000a
        /*0056*/ 	.short	0x0034
        /*0058*/ 	.byte	0x00, 0xf0, 0x11, 0x00


	//----- nvinfo : EIATTR_KPARAM_INFO
	.align		4
.L_17:
        /*005c*/ 	.byte	0x04, 0x17
        /*005e*/ 	.short	(.L_19 - .L_18)
.L_18:
        /*0060*/ 	.word	0x00000000
        /*0064*/ 	.short	0x0009
        /*0066*/ 	.short	0x0030
        /*0068*/ 	.byte	0x00, 0xf0, 0x11, 0x00


	//----- nvinfo : EIATTR_KPARAM_INFO
	.align		4
.L_19:
        /*006c*/ 	.byte	0x04, 0x17
        /*006e*/ 	.short	(.L_21 - .L_20)
.L_20:
        /*0070*/ 	.word	0x00000000
        /*0074*/ 	.short	0x0008
        /*0076*/ 	.short	0x002c
        /*0078*/ 	.byte	0x00, 0xf0, 0x11, 0x00


	//----- nvinfo : EIATTR_KPARAM_INFO
	.align		4
.L_21:
        /*007c*/ 	.byte	0x04, 0x17
        /*007e*/ 	.short	(.L_23 - .L_22)
.L_22:
        /*0080*/ 	.word	0x00000000
        /*0084*/ 	.short	0x0007
        /*0086*/ 	.short	0x0028
        /*0088*/ 	.byte	0x00, 0xf0, 0x11, 0x00


	//----- nvinfo : EIATTR_KPARAM_INFO
	.align		4
.L_23:
        /*008c*/ 	.byte	0x04, 0x17
        /*008e*/ 	.short	(.L_25 - .L_24)
.L_24:
        /*0090*/ 	.word	0x00000000
        /*0094*/ 	.short	0x0006
        /*0096*/ 	.short	0x0024
        /*0098*/ 	.byte	0x00, 0xf0, 0x11, 0x00


	//----- nvinfo : EIATTR_KPARAM_INFO
	.align		4
.L_25:
        /*009c*/ 	.byte	0x04, 0x17
        /*009e*/ 	.short	(.L_27 - .L_26)
.L_26:
        /*00a0*/ 	.word	0x00000000
        /*00a4*/ 	.short	0x0005
        /*00a6*/ 	.short	0x0020
        /*00a8*/ 	.byte	0x00, 0xf0, 0x11, 0x00


	//----- nvinfo : EIATTR_KPARAM_INFO
	.align		4
.L_27:
        /*00ac*/ 	.byte	0x04, 0x17
        /*00ae*/ 	.short	(.L_29 - .L_28)
.L_28:
        /*00b0*/ 	.word	0x00000000
        /*00b4*/ 	.short	0x0004
        /*00b6*/ 	.short	0x001c
        /*00b8*/ 	.byte	0x00, 0xf0, 0x11, 0x00


	//----- nvinfo : EIATTR_KPARAM_INFO
	.align		4
.L_29:
        /*00bc*/ 	.byte	0x04, 0x17
        /*00be*/ 	.short	(.L_31 - .L_30)
.L_30:
        /*00c0*/ 	.word	0x00000000
        /*00c4*/ 	.short	0x0003
        /*00c6*/ 	.short	0x0018
        /*00c8*/ 	.byte	0x00, 0xf0, 0x11, 0x00


	//----- nvinfo : EIATTR_KPARAM_INFO
	.align		4
.L_31:
        /*00cc*/ 	.byte	0x04, 0x17
        /*00ce*/ 	.short	(.L_33 - .L_32)
.L_32:
        /*00d0*/ 	.word	0x00000000
        /*00d4*/ 	.short	0x0002
        /*00d6*/ 	.short	0x0010
        /*00d8*/ 	.byte	0x00, 0xf4, 0x21, 0x00


	//----- nvinfo : EIATTR_KPARAM_INFO
	.align		4
.L_33:
        /*00dc*/ 	.byte	0x04, 0x17
        /*00de*/ 	.short	(.L_35 - .L_34)
.L_34:
        /*00e0*/ 	.word	0x00000000
        /*00e4*/ 	.short	0x0001
        /*00e6*/ 	.short	0x0008
        /*00e8*/ 	.byte	0x00, 0xf4, 0x21, 0x00


	//----- nvinfo : EIATTR_KPARAM_INFO
	.align		4
.L_35:
        /*00ec*/ 	.byte	0x04, 0x17
        /*00ee*/ 	.short	(.L_37 - .L_36)
.L_36:
        /*00f0*/ 	.word	0x00000000
        /*00f4*/ 	.short	0x0000
        /*00f6*/ 	.short	0x0000
        /*00f8*/ 	.byte	0x00, 0xf4, 0x21, 0x00


	//----- nvinfo : EIATTR_MAXREG_COUNT
	.align		4
.L_37:
        /*00fc*/ 	.byte	0x03, 0x1b
        /*00fe*/ 	.short	0x00ff


	//----- nvinfo : EIATTR_NUM_BARRIERS
	.align		4
        /*0100*/ 	.byte	0x02, 0x4c
        /*0102*/ 	.byte	0x01
	.zero		1


	//----- nvinfo : EIATTR_ANNOTATIONS
	.align		4
        /*0104*/ 	.byte	0x04, 0x55
        /*0106*/ 	.short	(.L_39 - .L_38)


	//   ....[0]....
.L_38:
        /*0108*/ 	.word	0x00000001
        /*010c*/ 	.byte	0xf0, 0x06, 0x00, 0x00, 0x01, 0x00, 0x00, 0x00, 0x70, 0x58, 0x00, 0x00


	//----- nvinfo : EIATTR_MERCURY_ISA_VERSION
	.align		4
.L_39:
        /*0118*/ 	.byte	0x03, 0x5f
        /*011a*/ 	.short	0x0000


	//----- nvinfo : EIATTR_EXIT_INSTR_OFFSETS
	.align		4
        /*011c*/ 	.byte	0x04, 0x1c
        /*011e*/ 	.short	(.L_41 - .L_40)


	//   ....[0]....
.L_40:
        /*0120*/ 	.word	0x00008fe0


	//   ....[1]....
        /*0124*/ 	.word	0x00009010


	//----- nvinfo : EIATTR_REQNTID
	.align		4
.L_41:
        /*0128*/ 	.byte	0x04, 0x10
        /*012a*/ 	.short	(.L_43 - .L_42)
.L_42:
        /*012c*/ 	.word	0x00000080
        /*0130*/ 	.word	0x00000001
        /*0134*/ 	.word	0x00000001
.L_43:


//--------------------- .nv.callgraph             --------------------------
	.section	.nv.callgraph,"",@"SHT_CUDA_CALLGRAPH"
	.align	4
	.sectionentsize	8
	.align		4
        /*0000*/ 	.word	0x00000000
	.align		4
        /*0004*/ 	.word	0xffffffff
	.align		4
        /*0008*/ 	.word	0x00000000
	.align		4
        /*000c*/ 	.word	0xfffffffe
	.align		4
        /*0010*/ 	.word	0x00000000
	.align		4
        /*0014*/ 	.word	0xfffffffd
	.align		4
        /*0018*/ 	.word	0x00000000
	.align		4
        /*001c*/ 	.word	0xfffffffc


//--------------------- .nv.rel.action            --------------------------
	.section	.nv.rel.action,"",@"SHT_CUDA_RELOCINFO"
	.align	8
	.sectionentsize	8
        /*0000*/ 	.byte	0x73, 0x00, 0x00, 0x00, 0x00, 0x00, 0x00, 0x00, 0x00, 0x00, 0x00, 0x11, 0x25, 0x00, 0x05, 0x36


//--------------------- .nv.constant0.matmul_kernel --------------------------
	.section	.nv.constant0.matmul_kernel,"a",@progbits
	.sectionflags	@""
	.align	4
.nv.constant0.matmul_kernel:
	.zero		432


//--------------------- .text.matmul_kernel       --------------------------
	.section	.text.matmul_kernel,"ax",@progbits
	.sectioninfo	@"SHI_REGISTERS=255"
	.align	128
        .global         matmul_kernel
        .type           matmul_kernel,@function
        .size           matmul_kernel,(.L_x_4 - matmul_kernel)
        .other          matmul_kernel,@"STO_CUDA_ENTRY STV_DEFAULT"
matmul_kernel:
.text.matmul_kernel:
[----:B------:R-:W-:-:S03]  /*0000*/  IMAD.MOV.U32 R1, RZ, RZ, c[0x0][0x28] ;  /* 0x00000a00ff017624 */ /* 0x000fc600078e00ff */
[----:B------:R-:W-:Y:S01]  /*0010*/  IMAD.MOV.U32 R6, RZ, RZ, 0x7f ;  /* 0x0000007fff067424 */ /* 0x000fe200078e00ff */
[----:B------:R-:W0:Y:S01]  /*0020*/  S2R R5, SR_CTAID.X ;  /* 0x0000000000057919 */ /* 0x000e220000002500 */
[----:B------:R-:W-:Y:S01]  /*0030*/  IADD3 R1, R1, -0x8, RZ ;  /* 0xfffffff801017810 */ /* 0x000fe20007ffe0ff */
[----:B------:R-:W-:Y:S01]  /*0040*/  IMAD.MOV.U32 R250, RZ, RZ, c[0x0][0x180] ;  /* 0x00006000fffa7624 */ /* 0x000fe200078e00ff */
[----:B------:R-:W-:Y:S01]  /*0050*/  ULDC.64 UR4, c[0x0][0x118] ;  /* 0x0000460000047ab9 */ /* 0x000fe20000000a00 */
[----:B------:R-:W-:Y:S01]  /*0060*/  IADD3 R0, R6, c[0x0][0x17c], RZ ;  /* 0x00005f0006007a10 */ /* 0x000fe20007ffe0ff */
[----:B------:R-:W1:Y:S01]  /*0070*/  S2R R26, SR_TID.X ;  /* 0x00000000001a7919 */ /* 0x000e620000002100 */
[----:B------:R-:W-:Y:S01]  /*0080*/  CS2R R124, SRZ ;  /* 0x00000000007c7805 */ /* 0x000fe2000001ff00 */
[----:B------:R-:W-:Y:S01]  /*0090*/  IADD3 R250, R250, 0x1f, RZ ;  /* 0x0000001ffafa7810 */ /* 0x000fe20007ffe0ff */
[----:B------:R-:W-:Y:S01]  /*00a0*/  CS2R R126, SRZ ;  /* 0x00000000007e7805 */ /* 0x000fe2000001ff00 */
[----:B------:R-:W-:Y:S01]  /*00b0*/  SHF.R.S32.HI R3, RZ, 0x1f, R0 ;  /* 0x0000001fff037819 */ /* 0x000fe20000011400 */
[----:B------:R-:W-:Y:S01]  /*00c0*/  CS2R R28, SRZ ;  /* 0x00000000001c7805 */ /* 0x000fe2000001ff00 */
[----:B------:R-:W-:Y:S01]  /*00d0*/  CS2R R30, SRZ ;  /* 0x00000000001e7805 */ /* 0x000fe2000001ff00 */
[----:B------:R-:W-:Y:S01]  /*00e0*/  CS2R R12, SRZ ;  /* 0x00000000000c7805 */ /* 0x000fe2000001ff00 */
[----:B------:R-:W-:Y:S01]  /*00f0*/  LEA.HI R3, R3, R0, RZ, 0x7 ;  /* 0x0000000003037211 */ /* 0x000fe200078f38ff */
[----:B------:R-:W-:Y:S01]  /*0100*/  CS2R R14, SRZ ;  /* 0x00000000000e7805 */ /* 0x000fe2000001ff00 */
[----:B------:R-:W-:Y:S01]  /*0110*/  CS2R R16, SRZ ;  /* 0x0000000000107805 */ /* 0x000fe2000001ff00 */
[----:B------:R-:W-:Y:S01]  /*0120*/  CS2R R18, SRZ ;  /* 0x0000000000127805 */ /* 0x000fe2000001ff00 */
[----:B------:R-:W-:Y:S01]  /*0130*/  SHF.R.S32.HI R3, RZ, 0x7, R3 ;  /* 0x00000007ff037819 */ /* 0x000fe20000011403 */
[----:B------:R-:W-:Y:S01]  /*0140*/  CS2R R20, SRZ ;  /* 0x0000000000147805 */ /* 0x000fe2000001ff00 */
[----:B------:R-:W-:Y:S01]  /*0150*/  CS2R R22, SRZ ;  /* 0x0000000000167805 */ /* 0x000fe2000001ff00 */
[----:B------:R-:W-:Y:S01]  /*0160*/  CS2R R64, SRZ ;  /* 0x0000000000407805 */ /* 0x000fe2000001ff00 */
[----:B------:R-:W-:Y:S01]  /*0170*/  CS2R R66, SRZ ;  /* 0x0000000000427805 */ /* 0x000fe2000001ff00 */
[----:B------:R-:W-:Y:S01]  /*0180*/  IMAD.SHL.U32 R4, R3, 0x8, RZ ;  /* 0x0000000803047824 */ /* 0x000fe200078e00ff */
[----:B------:R-:W-:Y:S01]  /*0190*/  CS2R R84, SRZ ;  /* 0x0000000000547805 */ /* 0x000fe2000001ff00 */
[----:B0-----:R-:W-:Y:S01]  /*01a0*/  IABS R10, R5 ;  /* 0x00000005000a7213 */ /* 0x001fe20000000000 */
[----:B------:R-:W-:Y:S01]  /*01b0*/  CS2R R86, SRZ ;  /* 0x0000000000567805 */ /* 0x000fe2000001ff00 */
[----:B------:R-:W-:Y:S01]  /*01c0*/  CS2R R108, SRZ ;  /* 0x00000000006c7805 */ /* 0x000fe2000001ff00 */
[-C--:B------:R-:W-:Y:S01]  /*01d0*/  IABS R7, R4.reuse ;  /* 0x0000000400077213 */ /* 0x080fe20000000000 */
[----:B------:R-:W-:Y:S01]  /*01e0*/  CS2R R110, SRZ ;  /* 0x00000000006e7805 */ /* 0x000fe2000001ff00 */
[----:B------:R-:W-:Y:S01]  /*01f0*/  IABS R11, R4 ;  /* 0x00000004000b7213 */ /* 0x000fe20000000000 */
[----:B------:R-:W-:Y:S01]  /*0200*/  CS2R R48, SRZ ;  /* 0x0000000000307805 */ /* 0x000fe2000001ff00 */
[----:B------:R-:W0:Y:S01]  /*0210*/  I2F.RP R0, R7 ;  /* 0x0000000700007306 */ /* 0x000e220000209400 */
[----:B-1----:R-:W-:Y:S01]  /*0220*/  LOP3.LUT R24, R26, 0x7f, RZ, 0xc0, !PT ;  /* 0x0000007f1a187812 */ /* 0x002fe200078ec0ff */
[----:B------:R-:W-:Y:S01]  /*0230*/  CS2R R50, SRZ ;  /* 0x0000000000327805 */ /* 0x000fe2000001ff00 */
        /* <DEDUP_REMOVED lines=12> */
[----:B0-----:R-:W0:Y:S02]  /*0300*/  MUFU.RCP R0, R0 ;  /* 0x0000000000007308 */ /* 0x001e240000001000 */
[----:B0-----:R-:W-:Y:S01]  /*0310*/  IADD3 R2, R0, 0xffffffe, RZ ;  /* 0x0ffffffe00027810 */ /* 0x001fe20007ffe0ff */
[----:B------:R-:W-:-:S05]  /*0320*/  IMAD.MOV R0, RZ, RZ, -R11 ;  /* 0x000000ffff007224 */ /* 0x000fca00078e0a0b */
[----:B------:R0:W1:Y:S02]  /*0330*/  F2I.FTZ.U32.TRUNC.NTZ R3, R2 ;  /* 0x0000000200037305 */ /* 0x000064000021f000 */
[----:B0-----:R-:W-:Y:S02]  /*0340*/  IMAD.MOV.U32 R2, RZ, RZ, RZ ;  /* 0x000000ffff027224 */ /* 0x001fe400078e00ff */
[----:B-1----:R-:W-:-:S04]  /*0350*/  IMAD.MOV R8, RZ, RZ, -R3 ;  /* 0x000000ffff087224 */ /* 0x002fc800078e0a03 */
[----:B------:R-:W-:Y:S02]  /*0360*/  IMAD R9, R8, R7, RZ ;  /* 0x0000000708097224 */ /* 0x000fe400078e02ff */
[----:B------:R-:W-:Y:S02]  /*0370*/  IMAD.MOV.U32 R8, RZ, RZ, R10 ;  /* 0x000000ffff087224 */ /* 0x000fe400078e000a */
[----:B------:R-:W-:-:S06]  /*0380*/  IMAD.HI.U32 R3, R3, R9, R2 ;  /* 0x0000000903037227 */ /* 0x000fcc00078e0002 */
[----:B------:R-:W-:-:S04]  /*0390*/  IMAD.HI.U32 R3, R3, R8, RZ ;  /* 0x0000000803037227 */ /* 0x000fc800078e00ff */
[----:B------:R-:W-:-:S05]  /*03a0*/  IMAD R0, R3, R0, R8 ;  /* 0x0000000003007224 */ /* 0x000fca00078e0208 */
[----:B------:R-:W-:-:S13]  /*03b0*/  ISETP.GT.U32.AND P1, PT, R7, R0, PT ;  /* 0x000000000700720c */ /* 0x000fda0003f24070 */
[----:B------:R-:W-:Y:S01]  /*03c0*/  @!P1 IMAD.IADD R0, R0, 0x1, -R7 ;  /* 0x0000000100009824 */ /* 0x000fe200078e0a07 */
[----:B------:R-:W-:Y:S02]  /*03d0*/  @!P1 IADD3 R3, R3, 0x1, RZ ;  /* 0x0000000103039810 */ /* 0x000fe40007ffe0ff */
[----:B------:R-:W-:Y:S02]  /*03e0*/  ISETP.NE.AND P1, PT, R4, RZ, PT ;  /* 0x000000ff0400720c */ /* 0x000fe40003f25270 */
[----:B------:R-:W-:Y:S02]  /*03f0*/  ISETP.GE.U32.AND P0, PT, R0, R7, PT ;  /* 0x000000070000720c */ /* 0x000fe40003f06070 */
[----:B------:R-:W-:-:S04]  /*0400*/  LOP3.LUT R0, R5, R4, RZ, 0x3c, !PT ;  /* 0x0000000405007212 */ /* 0x000fc800078e3cff */
[----:B------:R-:W-:Y:S02]  /*0410*/  ISETP.GE.AND P2, PT, R0, RZ, PT ;  /* 0x000000ff0000720c */ /* 0x000fe40003f46270 */
[----:B------:R-:W-:-:S05]  /*0420*/  IADD3 R0, R6, c[0x0][0x178], RZ ;  /* 0x00005e0006007a10 */ /* 0x000fca0007ffe0ff */
[----:B------:R-:W-:-:S05]  /*0430*/  @P0 IADD3 R3, R3, 0x1, RZ ;  /* 0x0000000103030810 */ /* 0x000fca0007ffe0ff */
[----:B------:R-:W-:Y:S01]  /*0440*/  IMAD.MOV.U32 R2, RZ, RZ, R3 ;  /* 0x000000ffff027224 */ /* 0x000fe200078e0003 */
[----:B------:R-:W-:-:S03]  /*0450*/  SHF.R.S32.HI R3, RZ, 0x1f, R0 ;  /* 0x0000001fff037819 */ /* 0x000fc60000011400 */
[----:B------:R-:W-:Y:S01]  /*0460*/  @!P2 IMAD.MOV R2, RZ, RZ, -R2 ;  /* 0x000000ffff02a224 */ /* 0x000fe200078e0a02 */
[----:B------:R-:W-:Y:S02]  /*0470*/  @!P1 LOP3.LUT R2, RZ, R4, RZ, 0x33, !PT ;  /* 0x00000004ff029212 */ /* 0x000fe400078e33ff */
[----:B------:R-:W-:-:S03]  /*0480*/  LEA.HI R3, R3, R0, RZ, 0x7 ;  /* 0x0000000003037211 */ /* 0x000fc600078f38ff */
[----:B------:R-:W-:Y:S02]  /*0490*/  IMAD.SHL.U32 R6, R2, 0x8, RZ ;  /* 0x0000000802067824 */ /* 0x000fe400078e00ff */
[----:B------:R-:W-:-:S03]  /*04a0*/  IMAD.MOV R2, RZ, RZ, -R2 ;  /* 0x000000ffff027224 */ /* 0x000fc600078e0a02 */
[----:B------:R-:W-:Y:S01]  /*04b0*/  LEA.HI.SX32 R3, R3, -R6, 0x19 ;  /* 0x8000000603037211 */ /* 0x000fe200078fcaff */
[----:B------:R-:W-:-:S03]  /*04c0*/  IMAD R4, R4, R2, R5 ;  /* 0x0000000204047224 */ /* 0x000fc600078e0205 */
[----:B------:R-:W-:Y:S02]  /*04d0*/  IMNMX R11, R3, 0x8, PT ;  /* 0x00000008030b7817 */ /* 0x000fe40003800200 */
[----:B------:R-:W-:Y:S02]  /*04e0*/  IABS R9, R4 ;  /* 0x0000000400097213 */ /* 0x000fe40000000000 */
[----:B------:R-:W-:-:S04]  /*04f0*/  IABS R7, R11 ;  /* 0x0000000b00077213 */ /* 0x000fc80000000000 */
[----:B------:R-:W0:Y:S08]  /*0500*/  I2F.RP R0, R7 ;  /* 0x0000000700007306 */ /* 0x000e300000209400 */
[----:B0-----:R-:W0:Y:S02]  /*0510*/  MUFU.RCP R0, R0 ;  /* 0x0000000000007308 */ /* 0x001e240000001000 */
[----:B0-----:R-:W-:-:S06]  /*0520*/  IADD3 R3, R0, 0xffffffe, RZ ;  /* 0x0ffffffe00037810 */ /* 0x001fcc0007ffe0ff */
[----:B------:R-:W0:Y:S02]  /*0530*/  F2I.FTZ.U32.TRUNC.NTZ R3, R3 ;  /* 0x0000000300037305 */ /* 0x000e24000021f000 */
[----:B0-----:R-:W-:-:S04]  /*0540*/  IMAD.MOV R8, RZ, RZ, -R3 ;  /* 0x000000ffff087224 */ /* 0x001fc800078e0a03 */
[----:B------:R-:W-:Y:S01]  /*0550*/  IMAD.MOV.U32 R2, RZ, RZ, R8 ;  /* 0x000000ffff027224 */ /* 0x000fe200078e0008 */
[----:B------:R-:W-:-:S03]  /*0560*/  IABS R8, R11 ;  /* 0x0000000b00087213 */ /* 0x000fc60000000000 */
[----:B------:R-:W-:Y:S02]  /*0570*/  IMAD R5, R2, R7, RZ ;  /* 0x0000000702057224 */ /* 0x000fe400078e02ff */
[----:B------:R-:W-:Y:S02]  /*0580*/  IMAD.MOV.U32 R2, RZ, RZ, RZ ;  /* 0x000000ffff027224 */ /* 0x000fe400078e00ff */
[----:B------:R-:W-:Y:S02]  /*0590*/  IMAD.MOV R0, RZ, RZ, -R8 ;  /* 0x000000ffff007224 */ /* 0x000fe400078e0a08 */
        /* <DEDUP_REMOVED lines=9> */
[----:B------:R-:W-:-:S07]  /*0630*/  ISETP.GE.AND P2, PT, R0, RZ, PT ;  /* 0x000000ff0000720c */ /* 0x000fce0003f46270 */
[----:B------:R-:W-:Y:S02]  /*0640*/  @P0 IADD3 R2, R2, 0x1, RZ ;  /* 0x0000000102020810 */ /* 0x000fe40007ffe0ff */
[----:B------:R-:W-:-:S04]  /*0650*/  ISETP.GE.AND P0, PT, R250, 0x20, PT ;  /* 0x00000020fa00780c */ /* 0x000fc80003f06270 */
[----:B------:R-:W-:Y:S01]  /*0660*/  @!P2 IMAD.MOV R2, RZ, RZ, -R2 ;  /* 0x000000ffff02a224 */ /* 0x000fe200078e0a02 */
[----:B------:R-:W-:-:S05]  /*0670*/  @!P1 LOP3.LUT R2, RZ, R11, RZ, 0x33, !PT ;  /* 0x0000000bff029212 */ /* 0x000fca00078e33ff */
[----:B------:R-:W-:Y:S02]  /*0680*/  IMAD.MOV R0, RZ, RZ, -R2 ;  /* 0x000000ffff007224 */ /* 0x000fe400078e0a02 */
[----:B------:R-:W-:Y:S02]  /*0690*/  IMAD.SHL.U32 R3, R2, 0x80, RZ ;  /* 0x0000008002037824 */ /* 0x000fe400078e00ff */
[----:B------:R-:W-:Y:S02]  /*06a0*/  IMAD R0, R11, R0, R4 ;  /* 0x000000000b007224 */ /* 0x000fe400078e0204 */
[----:B------:R-:W-:Y:S02]  /*06b0*/  CS2R R4, SRZ ;  /* 0x0000000000047805 */ /* 0x000fe4000001ff00 */
[----:B------:R-:W-:Y:S02]  /*06c0*/  IMAD.IADD R0, R6, 0x1, R0 ;  /* 0x0000000106007824 */ /* 0x000fe400078e0200 */
[----:B------:R-:W-:-:S02]  /*06d0*/  CS2R R6, SRZ ;  /* 0x0000000000067805 */ /* 0x000fc4000001ff00 */
[----:B------:R-:W-:-:S05]  /*06e0*/  IMAD R32, R0, 0x80, R24 ;  /* 0x0000008000207824 */ /* 0x000fca00078e0218 */
[----:B------:R0:W-:Y:S01]  /*06f0*/  STL [R1], R32 ;  /* 0x0000002001007387 */ /* 0x0001e20000100800 */
[----:B------:R-:W-:Y:S05]  /*0700*/  @!P0 BRA `(.L_x_0) ;  /* 0x0000516000008947 */ /* 0x000fea0003800000 */
[----:B------:R-:W-:Y:S01]  /*0710*/  IABS R0, c[0x0][0x17c] ;  /* 0x00005f0000007a13 */ /* 0x000fe20000000000 */
[----:B------:R-:W-:Y:S01]  /*0720*/  IMAD.SHL.U32 R248, R24, 0x2, RZ ;  /* 0x0000000218f87824 */ /* 0x000fe200078e00ff */
[----:B------:R-:W-:Y:S01]  /*0730*/  SHF.R.U32.HI R2, RZ, 0x5, R26 ;  /* 0x00000005ff027819 */ /* 0x000fe2000001161a */
[----:B------:R-:W-:Y:S01]  /*0740*/  IMAD.MOV.U32 R251, RZ, RZ, c[0x0][0x18c] ;  /* 0x00006300fffb7624 */ /* 0x000fe200078e00ff */
[----:B------:R-:W1:Y:S01]  /*0750*/  I2F.RP R6, R0 ;  /* 0x0000000000067306 */ /* 0x000e620000209400 */
[----:B------:R-:W-:Y:S01]  /*0760*/  IABS R75, c[0x0][0x178] ;  /* 0x00005e00004b7a13 */ /* 0x000fe20000000000 */
[----:B------:R-:W-:Y:S01]  /*0770*/  CS2R R128, SRZ ;  /* 0x0000000000807805 */ /* 0x000fe2000001ff00 */
[----:B------:R-:W-:Y:S01]  /*0780*/  SGXT.U32 R2, R2, 0x2 ;  /* 0x000000020202781a */ /* 0x000fe20000000000 */
[----:B------:R-:W-:Y:S01]  /*0790*/  CS2R R130, SRZ ;  /* 0x0000000000827805 */ /* 0x000fe2000001ff00 */
[----:B------:R-:W-:Y:S01]  /*07a0*/  CS2R R124, SRZ ;  /* 0x00000000007c7805 */ /* 0x000fe2000001ff00 */
[----:B------:R-:W-:Y:S01]  /*07b0*/  CS2R R126, SRZ ;  /* 0x00000000007e7805 */ /* 0x000fe2000001ff00 */
[----:B------:R-:W-:Y:S01]  /*07c0*/  LOP3.LUT R2, R3, R2, RZ, 0xfc, !PT ;  /* 0x0000000203027212 */ /* 0x000fe200078efcff */
[----:B------:R-:W-:Y:S01]  /*07d0*/  CS2R R120, SRZ ;  /* 0x0000000000787805 */ /* 0x000fe2000001ff00 */
[----:B------:R-:W-:Y:S01]  /*07e0*/  CS2R R122, SRZ ;  /* 0x00000000007a7805 */ /* 0x000fe2000001ff00 */
[----:B------:R-:W-:Y:S01]  /*07f0*/  CS2R R116, SRZ ;  /* 0x0000000000747805 */ /* 0x000fe2000001ff00 */
[C---:B------:R-:W-:Y:S01]  /*0800*/  LOP3.LUT R7, R2.reuse, 0x78, RZ, 0xfc, !PT ;  /* 0x0000007802077812 */ /* 0x040fe200078efcff */
[----:B------:R-:W-:Y:S01]  /*0810*/  CS2R R118, SRZ ;  /* 0x0000000000767805 */ /* 0x000fe2000001ff00 */
[C---:B------:R-:W-:Y:S01]  /*0820*/  LOP3.LUT R10, R2.reuse, 0x74, RZ, 0xfc, !PT ;  /* 0x00000074020a7812 */ /* 0x040fe200078efcff */
[----:B------:R-:W-:Y:S01]  /*0830*/  CS2R R112, SRZ ;  /* 0x0000000000707805 */ /* 0x000fe2000001ff00 */
[----:B------:R-:W-:Y:S01]  /*0840*/  IABS R8, R7 ;  /* 0x0000000700087213 */ /* 0x000fe20000000000 */
[----:B-1----:R-:W1:Y:S01]  /*0850*/  MUFU.RCP R6, R6 ;  /* 0x0000000600067308 */ /* 0x002e620000001000 */
[----:B------:R-:W-:Y:S01]  /*0860*/  IABS R11, R10 ;  /* 0x0000000a000b7213 */ /* 0x000fe20000000000 */
[----:B------:R-:W-:Y:S01]  /*0870*/  CS2R R114, SRZ ;  /* 0x0000000000727805 */ /* 0x000fe2000001ff00 */
[----:B------:R-:W-:Y:S01]  /*0880*/  LOP3.LUT R12, R2, 0x70, RZ, 0xfc, !PT ;  /* 0x00000070020c7812 */ /* 0x000fe200078efcff */
[----:B------:R-:W-:Y:S01]  /*0890*/  CS2R R108, SRZ ;  /* 0x00000000006c7805 */ /* 0x000fe2000001ff00 */
[----:B------:R-:W-:Y:S01]  /*08a0*/  ISETP.GE.AND P4, PT, R7, RZ, PT ;  /* 0x000000ff0700720c */ /* 0x000fe20003f86270 */
[----:B------:R-:W-:Y:S01]  /*08b0*/  CS2R R110, SRZ ;  /* 0x00000000006e7805 */ /* 0x000fe2000001ff00 */
[----:B------:R-:W-:Y:S01]  /*08c0*/  IABS R13, R12 ;  /* 0x0000000c000d7213 */ /* 0x000fe20000000000 */
[----:B------:R-:W-:Y:S01]  /*08d0*/  CS2R R104, SRZ ;  /* 0x0000000000687805 */ /* 0x000fe2000001ff00 */
[----:B------:R-:W-:Y:S01]  /*08e0*/  ISETP.GE.AND P5, PT, R12, RZ, PT ;  /* 0x000000ff0c00720c */ /* 0x000fe20003fa6270 */
[----:B------:R-:W-:Y:S01]  /*08f0*/  CS2R R106, SRZ ;  /* 0x00000000006a7805 */ /* 0x000fe2000001ff00 */
[C---:B------:R-:W-:Y:S01]  /*0900*/  LOP3.LUT R12, R2.reuse, 0x60, RZ, 0xfc, !PT ;  /* 0x00000060020c7812 */ /* 0x040fe200078efcff */
[----:B------:R-:W-:Y:S01]  /*0910*/  CS2R R100, SRZ ;  /* 0x0000000000647805 */ /* 0x000fe2000001ff00 */
[----:B------:R-:W-:Y:S01]  /*0920*/  LOP3.LUT R14, R2, 0x58, RZ, 0xfc, !PT ;  /* 0x00000058020e7812 */ /* 0x000fe200078efcff */
[----:B------:R-:W-:Y:S01]  /*0930*/  CS2R R102, SRZ ;  /* 0x0000000000667805 */ /* 0x000fe2000001ff00 */
[----:B------:R-:W-:Y:S01]  /*0940*/  IABS R21, R12 ;  /* 0x0000000c00157213 */ /* 0x000fe20000000000 */
[----:B------:R-:W-:Y:S01]  /*0950*/  CS2R R132, SRZ ;  /* 0x0000000000847805 */ /* 0x000fe2000001ff00 */
[----:B-1----:R-:W-:Y:S01]  /*0960*/  IADD3 R4, R6, 0xffffffe, RZ ;  /* 0x0ffffffe06047810 */ /* 0x002fe20007ffe0ff */
[----:B------:R-:W-:Y:S01]  /*0970*/  CS2R R134, SRZ ;  /* 0x0000000000867805 */ /* 0x000fe2000001ff00 */
[----:B------:R-:W-:Y:S01]  /*0980*/  IABS R23, R14 ;  /* 0x0000000e00177213 */ /* 0x000fe20000000000 */
[----:B------:R-:W-:Y:S01]  /*0990*/  CS2R R136, SRZ ;  /* 0x0000000000887805 */ /* 0x000fe2000001ff00 */
[----:B------:R1:W2:Y:S01]  /*09a0*/  F2I.FTZ.U32.TRUNC.NTZ R5, R4 ;  /* 0x0000000400057305 */ /* 0x0002a2000021f000 */
[C---:B------:R-:W-:Y:S01]  /*09b0*/  LOP3.LUT R16, R2.reuse, 0x54, RZ, 0xfc, !PT ;  /* 0x0000005402107812 */ /* 0x040fe200078efcff */
[----:B------:R-:W-:Y:S01]  /*09c0*/  CS2R R138, SRZ ;  /* 0x00000000008a7805 */ /* 0x000fe2000001ff00 */
[C---:B------:R-:W-:Y:S01]  /*09d0*/  LOP3.LUT R18, R2.reuse, 0x48, RZ, 0xfc, !PT ;  /* 0x0000004802127812 */ /* 0x040fe200078efcff */
[----:B------:R-:W-:Y:S01]  /*09e0*/  CS2R R140, SRZ ;  /* 0x00000000008c7805 */ /* 0x000fe2000001ff00 */
[----:B------:R-:W-:Y:S01]  /*09f0*/  IABS R25, R16 ;  /* 0x0000001000197213 */ /* 0x000fe20000000000 */
[----:B------:R-:W-:Y:S01]  /*0a00*/  CS2R R142, SRZ ;  /* 0x00000000008e7805 */ /* 0x000fe2000001ff00 */
[----:B------:R-:W-:Y:S01]  /*0a10*/  IABS R33, R18 ;  /* 0x0000001200217213 */ /* 0x000fe20000000000 */
[----:B------:R-:W-:Y:S01]  /*0a20*/  CS2R R144, SRZ ;  /* 0x0000000000907805 */ /* 0x000fe2000001ff00 */
[----:B-1----:R-:W-:Y:S01]  /*0a30*/  IMAD.MOV.U32 R4, RZ, RZ, RZ ;  /* 0x000000ffff047224 */ /* 0x002fe200078e00ff */
[----:B------:R-:W-:Y:S01]  /*0a40*/  LOP3.LUT R20, R2, 0x8, RZ, 0xfc, !PT ;  /* 0x0000000802147812 */ /* 0x000fe200078efcff */
[----:B------:R-:W-:Y:S01]  /*0a50*/  CS2R R146, SRZ ;  /* 0x0000000000927805 */ /* 0x000fe2000001ff00 */
[----:B------:R-:W-:Y:S01]  /*0a60*/  IABS R69, R2 ;  /* 0x0000000200457213 */ /* 0x000fe20000000000 */
[----:B------:R-:W-:Y:S01]  /*0a70*/  CS2R R148, SRZ ;  /* 0x0000000000947805 */ /* 0x000fe2000001ff00 */
[----:B------:R-:W-:Y:S01]  /*0a80*/  IABS R67, R20 ;  /* 0x0000001400437213 */ /* 0x000fe20000000000 */
[----:B------:R-:W-:Y:S01]  /*0a90*/  CS2R R150, SRZ ;  /* 0x0000000000967805 */ /* 0x000fe2000001ff00 */
[--C-:B--2---:R-:W-:Y:S01]  /*0aa0*/  IMAD.MOV R9, RZ, RZ, -R5.reuse ;  /* 0x000000ffff097224 */ /* 0x104fe200078e0a05 */
[----:B------:R-:W-:Y:S01]  /*0ab0*/  CS2R R96, SRZ ;  /* 0x0000000000607805 */ /* 0x000fe2000001ff00 */
[----:B------:R-:W-:Y:S01]  /*0ac0*/  CS2R R98, SRZ ;  /* 0x0000000000627805 */ /* 0x000fe2000001ff00 */
[----:B------:R-:W-:Y:S01]  /*0ad0*/  CS2R R92, SRZ ;  /* 0x00000000005c7805 */ /* 0x000fe2000001ff00 */
[----:B------:R-:W-:Y:S01]  /*0ae0*/  IMAD R9, R9, R0, RZ ;  /* 0x0000000009097224 */ /* 0x000fe200078e02ff */
[----:B------:R-:W-:Y:S01]  /*0af0*/  CS2R R94, SRZ ;  /* 0x00000000005e7805 */ /* 0x000fe2000001ff00 */
[----:B------:R-:W-:Y:S01]  /*0b00*/  CS2R R152, SRZ ;  /* 0x0000000000987805 */ /* 0x000fe2000001ff00 */
[----:B------:R-:W-:Y:S01]  /*0b10*/  CS2R R154, SRZ ;  /* 0x00000000009a7805 */ /* 0x000fe2000001ff00 */
[----:B------:R-:W-:Y:S01]  /*0b20*/  IMAD.HI.U32 R6, R5, R9, R4 ;  /* 0x0000000905067227 */ /* 0x000fe200078e0004 */
[----:B------:R-:W-:Y:S01]  /*0b30*/  SHF.R.S32.HI R5, RZ, 0x1f, R250 ;  /* 0x0000001fff057819 */ /* 0x000fe200000114fa */
[----:B------:R-:W-:Y:S01]  /*0b40*/  CS2R R156, SRZ ;  /* 0x00000000009c7805 */ /* 0x000fe2000001ff00 */
[----:B------:R-:W-:Y:S01]  /*0b50*/  CS2R R158, SRZ ;  /* 0x00000000009e7805 */ /* 0x000fe2000001ff00 */
[----:B------:R-:W-:Y:S01]  /*0b60*/  IMAD.MOV.U32 R9, RZ, RZ, R8 ;  /* 0x000000ffff097224 */ /* 0x000fe200078e0008 */
[----:B------:R-:W-:Y:S01]  /*0b70*/  LEA.HI R250, R5, R250, RZ, 0x5 ;  /* 0x000000fa05fa7211 */ /* 0x000fe200078f28ff */
[----:B------:R-:W-:Y:S01]  /*0b80*/  CS2R R160, SRZ ;  /* 0x0000000000a07805 */ /* 0x000fe2000001ff00 */
[----:B------:R-:W-:Y:S01]  /*0b90*/  CS2R R162, SRZ ;  /* 0x0000000000a27805 */ /* 0x000fe2000001ff00 */
[----:B------:R-:W-:Y:S01]  /*0ba0*/  IMAD.HI.U32 R4, R6, R9, RZ ;  /* 0x0000000906047227 */ /* 0x000fe200078e00ff */
[----:B------:R-:W-:Y:S01]  /*0bb0*/  SHF.R.S32.HI R250, RZ, 0x5, R250 ;  /* 0x00000005fffa7819 */ /* 0x000fe200000114fa */
[----:B------:R-:W-:Y:S01]  /*0bc0*/  CS2R R164, SRZ ;  /* 0x0000000000a47805 */ /* 0x000fe2000001ff00 */
[----:B------:R-:W-:Y:S01]  /*0bd0*/  CS2R R166, SRZ ;  /* 0x0000000000a67805 */ /* 0x000fe2000001ff00 */
[----:B------:R-:W-:-:S02]  /*0be0*/  IMAD.MOV R4, RZ, RZ, -R4 ;  /* 0x000000ffff047224 */ /* 0x000fc400078e0a04 */
[----:B------:R-:W-:Y:S02]  /*0bf0*/  IMAD.SHL.U32 R251, R251, 0x20, RZ ;  /* 0x00000020fbfb7824 */ /* 0x000fe400078e00ff */
[----:B------:R-:W-:Y:S02]  /*0c00*/  IMAD R9, R0, R4, R9 ;  /* 0x0000000400097224 */ /* 0x000fe400078e0209 */
[----:B------:R-:W-:-:S03]  /*0c10*/  IMAD.HI.U32 R4, R6, R11, RZ ;  /* 0x0000000b06047227 */ /* 0x000fc600078e00ff */
[----:B------:R-:W-:Y:S01]  /*0c20*/  ISETP.GT.U32.AND P0, PT, R0, R9, PT ;  /* 0x000000090000720c */ /* 0x000fe20003f04070 */
[----:B------:R-:W-:Y:S02]  /*0c30*/  IMAD.MOV R8, RZ, RZ, -R4 ;  /* 0x000000ffff087224 */ /* 0x000fe400078e0a04 */
[----:B------:R-:W-:-:S04]  /*0c40*/  IMAD.HI.U32 R4, R6, R13, RZ ;  /* 0x0000000d06047227 */ /* 0x000fc800078e00ff */
[----:B------:R-:W-:Y:S01]  /*0c50*/  IMAD R5, R0, R8, R11 ;  /* 0x0000000800057224 */ /* 0x000fe200078e020b */
[C---:B------:R-:W-:Y:S01]  /*0c60*/  LOP3.LUT R8, R2.reuse, 0x68, RZ, 0xfc, !PT ;  /* 0x0000006802087812 */ /* 0x040fe200078efcff */
[----:B------:R-:W-:Y:S01]  /*0c70*/  IMAD.MOV R7, RZ, RZ, -R4 ;  /* 0x000000ffff077224 */ /* 0x000fe200078e0a04 */
[----:B------:R-:W-:Y:S02]  /*0c80*/  LOP3.LUT R4, R2, 0x6c, RZ, 0xfc, !PT ;  /* 0x0000006c02047812 */ /* 0x000fe400078efcff */
[C---:B------:R-:W-:Y:S01]  /*0c90*/  ISETP.GT.U32.AND P6, PT, R0.reuse, R5, PT ;  /* 0x000000050000720c */ /* 0x040fe20003fc4070 */
[----:B------:R-:W-:Y:S01]  /*0ca0*/  @!P0 IMAD.IADD R9, R9, 0x1, -R0 ;  /* 0x0000000109098824 */ /* 0x000fe200078e0a00 */
[----:B------:R-:W-:Y:S01]  /*0cb0*/  IABS R15, R4 ;  /* 0x00000004000f7213 */ /* 0x000fe20000000000 */
[----:B------:R-:W-:Y:S01]  /*0cc0*/  IMAD R7, R0, R7, R13 ;  /* 0x0000000700077224 */ /* 0x000fe200078e020d */
[----:B------:R-:W-:Y:S02]  /*0cd0*/  ISETP.GE.AND P2, PT, R4, RZ, PT ;  /* 0x000000ff0400720c */ /* 0x000fe40003f46270 */
[----:B------:R-:W-:Y:S01]  /*0ce0*/  ISETP.GT.U32.AND P1, PT, R0, R9, PT ;  /* 0x000000090000720c */ /* 0x000fe20003f24070 */
[----:B------:R-:W-:Y:S01]  /*0cf0*/  IMAD.HI.U32 R4, R6, R15, RZ ;  /* 0x0000000f06047227 */ /* 0x000fe200078e00ff */
[----:B------:R-:W-:-:S02]  /*0d00*/  ISETP.GE.AND P0, PT, R10, RZ, PT ;  /* 0x000000ff0a00720c */ /* 0x000fc40003f06270 */
[----:B------:R-:W-:Y:S01]  /*0d10*/  LOP3.LUT R10, R2, 0x64, RZ, 0xfc, !PT ;  /* 0x00000064020a7812 */ /* 0x000fe200078efcff */
[----:B------:R-:W-:Y:S01]  /*0d20*/  IMAD.MOV R4, RZ, RZ, -R4 ;  /* 0x000000ffff047224 */ /* 0x000fe200078e0a04 */
[----:B------:R-:W-:Y:S01]  /*0d30*/  IABS R17, R8 ;  /* 0x0000000800117213 */ /* 0x000fe20000000000 */
[----:B------:R-:W-:Y:S01]  /*0d40*/  @!P6 IMAD.IADD R5, R5, 0x1, -R0 ;  /* 0x000000010505e824 */ /* 0x000fe200078e0a00 */
[----:B------:R-:W-:Y:S01]  /*0d50*/  IABS R19, R10 ;  /* 0x0000000a00137213 */ /* 0x000fe20000000000 */
[----:B------:R-:W-:Y:S01]  /*0d60*/  IMAD R15, R0, R4, R15 ;  /* 0x00000004000f7224 */ /* 0x000fe200078e020f */
[----:B------:R-:W-:Y:S01]  /*0d70*/  ISETP.GE.AND P3, PT, R8, RZ, PT ;  /* 0x000000ff0800720c */ /* 0x000fe20003f66270 */
[----:B------:R-:W-:Y:S01]  /*0d80*/  IMAD.HI.U32 R4, R6, R17, RZ ;  /* 0x0000001106047227 */ /* 0x000fe200078e00ff */
[----:B------:R-:W-:-:S03]  /*0d90*/  ISETP.GT.U32.AND P6, PT, R0, R5, PT ;  /* 0x000000050000720c */ /* 0x000fc60003fc4070 */
[----:B------:R-:W-:Y:S01]  /*0da0*/  @!P1 IMAD.IADD R9, R9, 0x1, -R0 ;  /* 0x0000000109099824 */ /* 0x000fe200078e0a00 */
[----:B------:R-:W-:Y:S01]  /*0db0*/  ISETP.GE.AND P1, PT, R10, RZ, PT ;  /* 0x000000ff0a00720c */ /* 0x000fe20003f26270 */
[----:B------:R-:W-:-:S04]  /*0dc0*/  IMAD.HI.U32 R8, R6, R19, RZ ;  /* 0x0000001306087227 */ /* 0x000fc800078e00ff */
[----:B------:R-:W-:Y:S01]  /*0dd0*/  @!P4 IMAD.MOV R9, RZ, RZ, -R9 ;  /* 0x000000ffff09c224 */ /* 0x000fe200078e0a09 */
[C---:B------:R-:W-:Y:S01]  /*0de0*/  ISETP.GT.U32.AND P4, PT, R0.reuse, R7, PT ;  /* 0x000000070000720c */ /* 0x040fe20003f84070 */
[----:B------:R-:W-:Y:S02]  /*0df0*/  IMAD.MOV R10, RZ, RZ, -R4 ;  /* 0x000000ffff0a7224 */ /* 0x000fe400078e0a04 */
[----:B------:R-:W-:Y:S01]  /*0e00*/  @!P6 IMAD.IADD R5, R5, 0x1, -R0 ;  /* 0x000000010505e824 */ /* 0x000fe200078e0a00 */
[C---:B------:R-:W-:Y:S01]  /*0e10*/  ISETP.GT.U32.AND P6, PT, R0.reuse, R15, PT ;  /* 0x0000000f0000720c */ /* 0x040fe20003fc4070 */
[----:B------:R-:W-:Y:S02]  /*0e20*/  IMAD.MOV R8, RZ, RZ, -R8 ;  /* 0x000000ffff087224 */ /* 0x000fe400078e0a08 */
[C---:B------:R-:W-:Y:S02]  /*0e30*/  IMAD R17, R0.reuse, R10, R17 ;  /* 0x0000000a00117224 */ /* 0x040fe400078e0211 */
[----:B------:R-:W-:-:S02]  /*0e40*/  IMAD R19, R0, R8, R19 ;  /* 0x0000000800137224 */ /* 0x000fc400078e0213 */
[----:B------:R-:W-:Y:S02]  /*0e50*/  IMAD.MOV.U32 R11, RZ, RZ, R5 ;  /* 0x000000ffff0b7224 */ /* 0x000fe400078e0005 */
[----:B------:R-:W-:Y:S02]  /*0e60*/  @!P4 IMAD.IADD R7, R7, 0x1, -R0 ;  /* 0x000000010707c824 */ /* 0x000fe400078e0a00 */
[----:B------:R-:W-:-:S03]  /*0e70*/  IMAD.HI.U32 R4, R6, R21, RZ ;  /* 0x0000001506047227 */ /* 0x000fc600078e00ff */
[C---:B------:R-:W-:Y:S01]  /*0e80*/  ISETP.GT.U32.AND P4, PT, R0.reuse, R7, PT ;  /* 0x000000070000720c */ /* 0x040fe20003f84070 */
[----:B------:R-:W-:Y:S01]  /*0e90*/  @!P0 IMAD.MOV R11, RZ, RZ, -R11 ;  /* 0x000000ffff0b8224 */ /* 0x000fe200078e0a0b */
[----:B------:R-:W-:Y:S01]  /*0ea0*/  ISETP.GT.U32.AND P0, PT, R0, R19, PT ;  /* 0x000000130000720c */ /* 0x000fe20003f04070 */
[----:B------:R-:W-:Y:S02]  /*0eb0*/  IMAD.MOV R10, RZ, RZ, -R4 ;  /* 0x000000ffff0a7224 */ /* 0x000fe400078e0a04 */
[----:B------:R-:W-:-:S04]  /*0ec0*/  IMAD.HI.U32 R4, R6, R23, RZ ;  /* 0x0000001706047227 */ /* 0x000fc800078e00ff */
[----:B------:R-:W-:Y:S01]  /*0ed0*/  IMAD R21, R0, R10, R21 ;  /* 0x0000000a00157224 */ /* 0x000fe200078e0215 */
[----:B------:R-:W-:Y:S01]  /*0ee0*/  LOP3.LUT R10, R2, 0x50, RZ, 0xfc, !PT ;  /* 0x00000050020a7812 */ /* 0x000fe200078efcff */
[----:B------:R-:W-:Y:S02]  /*0ef0*/  IMAD.MOV R4, RZ, RZ, -R4 ;  /* 0x000000ffff047224 */ /* 0x000fe400078e0a04 */
[--C-:B------:R-:W-:Y:S01]  /*0f00*/  @!P4 IMAD.IADD R7, R7, 0x1, -R0.reuse ;  /* 0x000000010707c824 */ /* 0x100fe200078e0a00 */
[C---:B------:R-:W-:Y:S01]  /*0f10*/  ISETP.GT.U32.AND P4, PT, R0.reuse, R17, PT ;  /* 0x000000110000720c */ /* 0x040fe20003f84070 */
[----:B------:R-:W-:Y:S02]  /*0f20*/  IMAD R23, R0, R4, R23 ;  /* 0x0000000400177224 */ /* 0x000fe400078e0217 */
[----:B------:R-:W-:Y:S01]  /*0f30*/  IMAD.MOV.U32 R13, RZ, RZ, R7 ;  /* 0x000000ffff0d7224 */ /* 0x000fe200078e0007 */
[----:B------:R-:W-:Y:S01]  /*0f40*/  IABS R7, R10 ;  /* 0x0000000a00077213 */ /* 0x000fe20000000000 */
[----:B------:R-:W-:-:S02]  /*0f50*/  @!P0 IMAD.IADD R19, R19, 0x1, -R0 ;  /* 0x0000000113138824 */ /* 0x000fc400078e0a00 */
[----:B------:R-:W-:Y:S01]  /*0f60*/  @!P5 IMAD.MOV R13, RZ, RZ, -R13 ;  /* 0x000000ffff0dd224 */ /* 0x000fe200078e0a0d */
[----:B------:R-:W-:Y:S01]  /*0f70*/  ISETP.GT.U32.AND P5, PT, R0, R21, PT ;  /* 0x000000150000720c */ /* 0x000fe20003fa4070 */
[----:B------:R-:W-:-:S04]  /*0f80*/  IMAD.HI.U32 R4, R6, R25, RZ ;  /* 0x0000001906047227 */ /* 0x000fc800078e00ff */
[--C-:B------:R-:W-:Y:S01]  /*0f90*/  @!P4 IMAD.IADD R17, R17, 0x1, -R0.reuse ;  /* 0x000000011111c824 */ /* 0x100fe200078e0a00 */
[C---:B------:R-:W-:Y:S01]  /*0fa0*/  ISETP.GT.U32.AND P4, PT, R0.reuse, R23, PT ;  /* 0x000000170000720c */ /* 0x040fe20003f84070 */
[----:B------:R-:W-:Y:S02]  /*0fb0*/  @!P6 IMAD.IADD R15, R15, 0x1, -R0 ;  /* 0x000000010f0fe824 */ /* 0x000fe400078e0a00 */
[----:B------:R-:W-:Y:S01]  /*0fc0*/  IMAD.MOV R4, RZ, RZ, -R4 ;  /* 0x000000ffff047224 */ /* 0x000fe200078e0a04 */
[----:B------:R-:W-:Y:S01]  /*0fd0*/  ISETP.GT.U32.AND P0, PT, R0, R17, PT ;  /* 0x000000110000720c */ /* 0x000fe20003f04070 */
[----:B------:R-:W-:Y:S01]  /*0fe0*/  IMAD.HI.U32 R8, R6, R33, RZ ;  /* 0x0000002106087227 */ /* 0x000fe200078e00ff */
[----:B------:R-:W-:-:S03]  /*0ff0*/  ISETP.GT.U32.AND P6, PT, R0, R15, PT ;  /* 0x0000000f0000720c */ /* 0x000fc60003fc4070 */
[C---:B------:R-:W-:Y:S02]  /*1000*/  IMAD R5, R0.reuse, R4, R25 ;  /* 0x0000000400057224 */ /* 0x040fe400078e0219 */
[--C-:B------:R-:W-:Y:S01]  /*1010*/  @!P5 IMAD.IADD R21, R21, 0x1, -R0.reuse ;  /* 0x000000011515d824 */ /* 0x100fe200078e0a00 */
[----:B------:R-:W-:Y:S01]  /*1020*/  ISETP.GT.U32.AND P5, PT, R0, R19, PT ;  /* 0x000000130000720c */ /* 0x000fe20003fa4070 */
[----:B------:R-:W-:Y:S02]  /*1030*/  @!P4 IMAD.IADD R23, R23, 0x1, -R0 ;  /* 0x000000011717c824 */ /* 0x000fe400078e0a00 */
[----:B------:R-:W-:Y:S01]  /*1040*/  IMAD.HI.U32 R4, R6, R7, RZ ;  /* 0x0000000706047227 */ /* 0x000fe200078e00ff */
[----:B------:R-:W-:-:S03]  /*1050*/  ISETP.GT.U32.AND P4, PT, R0, R21, PT ;  /* 0x000000150000720c */ /* 0x000fc60003f84070 */
[--C-:B------:R-:W-:Y:S01]  /*1060*/  @!P0 IMAD.IADD R17, R17, 0x1, -R0.reuse ;  /* 0x0000000111118824 */ /* 0x100fe200078e0a00 */
[----:B------:R-:W-:Y:S01]  /*1070*/  ISETP.GT.U32.AND P0, PT, R0, R5, PT ;  /* 0x000000050000720c */ /* 0x000fe20003f04070 */
[----:B------:R-:W-:Y:S01]  /*1080*/  @!P6 IMAD.IADD R15, R15, 0x1, -R0 ;  /* 0x000000010f0fe824 */ /* 0x000fe200078e0a00 */
[----:B------:R-:W-:Y:S01]  /*1090*/  ISETP.GE.AND P6, PT, R12, RZ, PT ;  /* 0x000000ff0c00720c */ /* 0x000fe20003fc6270 */
[----:B------:R-:W-:Y:S01]  /*10a0*/  IMAD.MOV R4, RZ, RZ, -R4 ;  /* 0x000000ffff047224 */ /* 0x000fe200078e0a04 */
[----:B------:R-:W-:Y:S01]  /*10b0*/  LOP3.LUT R12, R2, 0x4c, RZ, 0xfc, !PT ;  /* 0x0000004c020c7812 */ /* 0x000fe200078efcff */
[----:B------:R-:W-:Y:S01]  /*10c0*/  @!P2 IMAD.MOV R15, RZ, RZ, -R15 ;  /* 0x000000ffff0fa224 */ /* 0x000fe200078e0a0f */
[C---:B------:R-:W-:Y:S01]  /*10d0*/  ISETP.GT.U32.AND P2, PT, R0.reuse, R23, PT ;  /* 0x000000170000720c */ /* 0x040fe20003f44070 */
[----:B------:R-:W-:Y:S01]  /*10e0*/  IMAD R7, R0, R4, R7 ;  /* 0x0000000400077224 */ /* 0x000fe200078e0207 */
[----:B------:R-:W-:Y:S01]  /*10f0*/  IABS R31, R12 ;  /* 0x0000000c001f7213 */ /* 0x000fe20000000000 */
[----:B------:R-:W-:-:S02]  /*1100*/  @!P4 IMAD.IADD R21, R21, 0x1, -R0 ;  /* 0x000000011515c824 */ /* 0x000fc400078e0a00 */
[----:B------:R-:W-:Y:S01]  /*1110*/  @!P3 IMAD.MOV R17, RZ, RZ, -R17 ;  /* 0x000000ffff11b224 */ /* 0x000fe200078e0a11 */
[----:B------:R-:W-:Y:S01]  /*1120*/  ISETP.GT.U32.AND P4, PT, R0, R7, PT ;  /* 0x000000070000720c */ /* 0x000fe20003f84070 */
[----:B------:R-:W-:Y:S01]  /*1130*/  @!P0 IMAD.IADD R5, R5, 0x1, -R0 ;  /* 0x0000000105058824 */ /* 0x000fe200078e0a00 */
[----:B------:R-:W-:Y:S01]  /*1140*/  ISETP.GE.AND P0, PT, R10, RZ, PT ;  /* 0x000000ff0a00720c */ /* 0x000fe20003f06270 */
[----:B------:R-:W-:Y:S01]  /*1150*/  IMAD.HI.U32 R4, R6, R31, RZ ;  /* 0x0000001f06047227 */ /* 0x000fe200078e00ff */
[----:B------:R-:W-:Y:S02]  /*1160*/  LOP3.LUT R10, R2, 0x44, RZ, 0xfc, !PT ;  /* 0x00000044020a7812 */ /* 0x000fe400078efcff */
[----:B------:R-:W-:Y:S01]  /*1170*/  ISETP.GT.U32.AND P3, PT, R0, R5, PT ;  /* 0x000000050000720c */ /* 0x000fe20003f64070 */
[----:B------:R-:W-:Y:S01]  /*1180*/  IMAD.MOV R4, RZ, RZ, -R4 ;  /* 0x000000ffff047224 */ /* 0x000fe200078e0a04 */
[----:B------:R-:W-:Y:S01]  /*1190*/  IABS R27, R10 ;  /* 0x0000000a001b7213 */ /* 0x000fe20000000000 */
[----:B------:R-:W-:Y:S01]  /*11a0*/  @!P2 IMAD.IADD R23, R23, 0x1, -R0 ;  /* 0x000000011717a824 */ /* 0x000fe200078e0a00 */
[----:B------:R-:W-:Y:S01]  /*11b0*/  ISETP.GE.AND P2, PT, R16, RZ, PT ;  /* 0x000000ff1000720c */ /* 0x000fe20003f46270 */
[----:B------:R-:W-:Y:S01]  /*11c0*/  IMAD R31, R0, R4, R31 ;  /* 0x00000004001f7224 */ /* 0x000fe200078e021f */
[----:B------:R-:W-:Y:S01]  /*11d0*/  LOP3.LUT R16, R2, 0x30, RZ, 0xfc, !PT ;  /* 0x0000003002107812 */ /* 0x000fe200078efcff */
[----:B------:R-:W-:-:S03]  /*11e0*/  IMAD.HI.U32 R4, R6, R27, RZ ;  /* 0x0000001b06047227 */ /* 0x000fc600078e00ff */
[----:B------:R-:W-:Y:S01]  /*11f0*/  IABS R45, R16 ;  /* 0x00000010002d7213 */ /* 0x000fe20000000000 */
[--C-:B------:R-:W-:Y:S02]  /*1200*/  @!P4 IMAD.IADD R7, R7, 0x1, -R0.reuse ;  /* 0x000000010707c824 */ /* 0x100fe400078e0a00 */
[----:B------:R-:W-:Y:S01]  /*1210*/  @!P5 IMAD.IADD R19, R19, 0x1, -R0 ;  /* 0x000000011313d824 */ /* 0x000fe200078e0a00 */
[----:B------:R-:W-:Y:S01]  /*1220*/  ISETP.GE.AND P5, PT, R14, RZ, PT ;  /* 0x000000ff0e00720c */ /* 0x000fe20003fa6270 */
[----:B------:R-:W-:Y:S01]  /*1230*/  IMAD.MOV R4, RZ, RZ, -R4 ;  /* 0x000000ffff047224 */ /* 0x000fe200078e0a04 */
[----:B------:R-:W-:Y:S01]  /*1240*/  LOP3.LUT R14, R2, 0x40, RZ, 0xfc, !PT ;  /* 0x00000040020e7812 */ /* 0x000fe200078efcff */
[----:B------:R-:W-:Y:S01]  /*1250*/  @!P3 IMAD.IADD R5, R5, 0x1, -R0 ;  /* 0x000000010505b824 */ /* 0x000fe200078e0a00 */
[C---:B------:R-:W-:Y:S01]  /*1260*/  ISETP.GT.U32.AND P4, PT, R0.reuse, R7, PT ;  /* 0x000000070000720c */ /* 0x040fe20003f84070 */
[----:B------:R-:W-:Y:S01]  /*1270*/  IMAD.MOV.U32 R25, RZ, RZ, R23 ;  /* 0x000000ffff197224 */ /* 0x000fe200078e0017 */
[----:B------:R-:W-:Y:S01]  /*1280*/  IABS R29, R14 ;  /* 0x0000000e001d7213 */ /* 0x000fe20000000000 */
[----:B------:R-:W-:Y:S01]  /*1290*/  @!P1 IMAD.MOV R19, RZ, RZ, -R19 ;  /* 0x000000ffff139224 */ /* 0x000fe200078e0a13 */
[C---:B------:R-:W-:Y:S01]  /*12a0*/  ISETP.GT.U32.AND P1, PT, R0.reuse, R31, PT ;  /* 0x0000001f0000720c */ /* 0x040fe20003f24070 */
[----:B------:R-:W-:Y:S01]  /*12b0*/  IMAD R23, R0, R4, R27 ;  /* 0x0000000400177224 */ /* 0x000fe200078e021b */
[----:B------:R-:W-:Y:S01]  /*12c0*/  ISETP.GE.AND P3, PT, R18, RZ, PT ;  /* 0x000000ff1200720c */ /* 0x000fe20003f66270 */
[----:B------:R-:W-:-:S02]  /*12d0*/  IMAD.MOV.U32 R27, RZ, RZ, R5 ;  /* 0x000000ffff1b7224 */ /* 0x000fc400078e0005 */
[----:B------:R-:W-:Y:S02]  /*12e0*/  IMAD.MOV R8, RZ, RZ, -R8 ;  /* 0x000000ffff087224 */ /* 0x000fe400078e0a08 */
[----:B------:R-:W-:Y:S01]  /*12f0*/  @!P2 IMAD.MOV R27, RZ, RZ, -R27 ;  /* 0x000000ffff1ba224 */ /* 0x000fe200078e0a1b */
[C---:B------:R-:W-:Y:S01]  /*1300*/  ISETP.GT.U32.AND P2, PT, R0.reuse, R23, PT ;  /* 0x000000170000720c */ /* 0x040fe20003f44070 */
[----:B------:R-:W-:Y:S02]  /*1310*/  IMAD R33, R0, R8, R33 ;  /* 0x0000000800217224 */ /* 0x000fe400078e0221 */
[----:B------:R-:W-:-:S04]  /*1320*/  IMAD.HI.U32 R8, R6, R29, RZ ;  /* 0x0000001d06087227 */ /* 0x000fc800078e00ff */
[----:B------:R-:W-:Y:S02]  /*1330*/  IMAD.MOV R8, RZ, RZ, -R8 ;  /* 0x000000ffff087224 */ /* 0x000fe400078e0a08 */
[--C-:B------:R-:W-:Y:S01]  /*1340*/  @!P4 IMAD.IADD R7, R7, 0x1, -R0.reuse ;  /* 0x000000010707c824 */ /* 0x100fe200078e0a00 */
[----:B------:R-:W-:Y:S01]  /*1350*/  ISETP.GE.AND P4, PT, R10, RZ, PT ;  /* 0x000000ff0a00720c */ /* 0x000fe20003f86270 */
[--C-:B------:R-:W-:Y:S01]  /*1360*/  @!P1 IMAD.IADD R31, R31, 0x1, -R0.reuse ;  /* 0x000000011f1f9824 */ /* 0x100fe200078e0a00 */
[----:B------:R-:W-:Y:S01]  /*1370*/  LOP3.LUT R10, R2, 0x38, RZ, 0xfc, !PT ;  /* 0x00000038020a7812 */ /* 0x000fe200078efcff */
[C---:B------:R-:W-:Y:S02]  /*1380*/  IMAD R5, R0.reuse, R8, R29 ;  /* 0x0000000800057224 */ /* 0x040fe400078e021d */
[----:B------:R-:W-:Y:S01]  /*1390*/  IMAD.MOV.U32 R29, RZ, RZ, R7 ;  /* 0x000000ffff1d7224 */ /* 0x000fe200078e0007 */
[----:B------:R-:W-:Y:S01]  /*13a0*/  IABS R35, R10 ;  /* 0x0000000a00237213 */ /* 0x000fe20000000000 */
[----:B------:R-:W-:Y:S01]  /*13b0*/  @!P2 IMAD.IADD R23, R23, 0x1, -R0 ;  /* 0x000000011717a824 */ /* 0x000fe200078e0a00 */
[C---:B------:R-:W-:Y:S01]  /*13c0*/  ISETP.GT.U32.AND P1, PT, R0.reuse, R31, PT ;  /* 0x0000001f0000720c */ /* 0x040fe20003f24070 */
[----:B------:R-:W-:Y:S01]  /*13d0*/  @!P0 IMAD.MOV R29, RZ, RZ, -R29 ;  /* 0x000000ffff1d8224 */ /* 0x000fe200078e0a1d */
[----:B------:R-:W-:Y:S01]  /*13e0*/  ISETP.GT.U32.AND P0, PT, R0, R5, PT ;  /* 0x000000050000720c */ /* 0x000fe20003f04070 */
[----:B------:R-:W-:Y:S01]  /*13f0*/  @!P6 IMAD.MOV R21, RZ, RZ, -R21 ;  /* 0x000000ffff15e224 */ /* 0x000fe200078e0a15 */
[----:B------:R-:W-:Y:S01]  /*1400*/  ISETP.GE.AND P6, PT, R12, RZ, PT ;  /* 0x000000ff0c00720c */ /* 0x000fe20003fc6270 */
[----:B------:R-:W-:Y:S01]  /*1410*/  IMAD.HI.U32 R4, R6, R35, RZ ;  /* 0x0000002306047227 */ /* 0x000fe200078e00ff */
[----:B------:R-:W-:-:S02]  /*1420*/  LOP3.LUT R12, R2, 0x34, RZ, 0xfc, !PT ;  /* 0x00000034020c7812 */ /* 0x000fc400078efcff */
[C---:B------:R-:W-:Y:S01]  /*1430*/  ISETP.GT.U32.AND P2, PT, R0.reuse, R23, PT ;  /* 0x000000170000720c */ /* 0x040fe20003f44070 */
[----:B------:R-:W-:Y:S01]  /*1440*/  IMAD.MOV R4, RZ, RZ, -R4 ;  /* 0x000000ffff047224 */ /* 0x000fe200078e0a04 */
[----:B------:R-:W-:Y:S01]  /*1450*/  IABS R39, R12 ;  /* 0x0000000c00277213 */ /* 0x000fe20000000000 */
[----:B------:R-:W-:Y:S01]  /*1460*/  @!P5 IMAD.MOV R25, RZ, RZ, -R25 ;  /* 0x000000ffff19d224 */ /* 0x000fe200078e0a19 */
[----:B------:R-:W-:Y:S01]  /*1470*/  ISETP.GT.U32.AND P5, PT, R0, R33, PT ;  /* 0x000000210000720c */ /* 0x000fe20003fa4070 */
[----:B------:R-:W-:Y:S01]  /*1480*/  @!P1 IMAD.IADD R31, R31, 0x1, -R0 ;  /* 0x000000011f1f9824 */ /* 0x000fe200078e0a00 */
[----:B------:R-:W-:Y:S01]  /*1490*/  ISETP.GE.AND P1, PT, R14, RZ, PT ;  /* 0x000000ff0e00720c */ /* 0x000fe20003f26270 */
[----:B------:R-:W-:Y:S01]  /*14a0*/  IMAD R7, R0, R4, R35 ;  /* 0x0000000400077224 */ /* 0x000fe200078e0223 */
[----:B------:R-:W-:Y:S01]  /*14b0*/  LOP3.LUT R14, R2, 0x24, RZ, 0xfc, !PT ;  /* 0x00000024020e7812 */ /* 0x000fe200078efcff */
[----:B------:R-:W-:-:S03]  /*14c0*/  IMAD.HI.U32 R4, R6, R39, RZ ;  /* 0x0000002706047227 */ /* 0x000fc600078e00ff */
[----:B------:R-:W-:Y:S01]  /*14d0*/  IABS R51, R14 ;  /* 0x0000000e00337213 */ /* 0x000fe20000000000 */
[----:B------:R-:W-:Y:S02]  /*14e0*/  @!P0 IMAD.IADD R5, R5, 0x1, -R0 ;  /* 0x0000000105058824 */ /* 0x000fe400078e0a00 */
[----:B------:R-:W-:Y:S01]  /*14f0*/  @!P6 IMAD.MOV R31, RZ, RZ, -R31 ;  /* 0x000000ffff1fe224 */ /* 0x000fe200078e0a1f */
[C---:B------:R-:W-:Y:S01]  /*1500*/  ISETP.GT.U32.AND P6, PT, R0.reuse, R7, PT ;  /* 0x000000070000720c */ /* 0x040fe20003fc4070 */
[----:B------:R-:W-:Y:S01]  /*1510*/  IMAD.MOV R4, RZ, RZ, -R4 ;  /* 0x000000ffff047224 */ /* 0x000fe200078e0a04 */
[----:B------:R-:W-:Y:S01]  /*1520*/  ISETP.GT.U32.AND P0, PT, R0, R5, PT ;  /* 0x000000050000720c */ /* 0x000fe20003f04070 */
[----:B------:R-:W-:Y:S01]  /*1530*/  @!P2 IMAD.IADD R23, R23, 0x1, -R0 ;  /* 0x000000011717a824 */ /* 0x000fe200078e0a00 */
[----:B------:R-:W-:Y:S01]  /*1540*/  ISETP.GE.AND P2, PT, R16, RZ, PT ;  /* 0x000000ff1000720c */ /* 0x000fe20003f46270 */
[----:B------:R-:W-:Y:S01]  /*1550*/  IMAD R39, R0, R4, R39 ;  /* 0x0000000400277224 */ /* 0x000fe200078e0227 */
[----:B------:R-:W-:Y:S01]  /*1560*/  LOP3.LUT R4, R2, 0x2c, RZ, 0xfc, !PT ;  /* 0x0000002c02047812 */ /* 0x000fe200078efcff */
[----:B------:R-:W-:-:S02]  /*1570*/  IMAD.MOV.U32 R35, RZ, RZ, R23 ;  /* 0x000000ffff237224 */ /* 0x000fc400078e0017 */
[--C-:B------:R-:W-:Y:S02]  /*1580*/  @!P5 IMAD.IADD R33, R33, 0x1, -R0.reuse ;  /* 0x000000012121d824 */ /* 0x100fe400078e0a00 */
[----:B------:R-:W-:Y:S01]  /*1590*/  @!P4 IMAD.MOV R35, RZ, RZ, -R35 ;  /* 0x000000ffff23c224 */ /* 0x000fe200078e0a23 */
[C---:B------:R-:W-:Y:S01]  /*15a0*/  ISETP.GT.U32.AND P4, PT, R0.reuse, R39, PT ;  /* 0x000000270000720c */ /* 0x040fe20003f84070 */
[--C-:B------:R-:W-:Y:S01]  /*15b0*/  @!P6 IMAD.IADD R7, R7, 0x1, -R0.reuse ;  /* 0x000000010707e824 */ /* 0x100fe200078e0a00 */
[----:B------:R-:W-:Y:S01]  /*15c0*/  ISETP.GT.U32.AND P5, PT, R0, R33, PT ;  /* 0x000000210000720c */ /* 0x000fe20003fa4070 */
[----:B------:R-:W-:Y:S01]  /*15d0*/  @!P0 IMAD.IADD R5, R5, 0x1, -R0 ;  /* 0x0000000105058824 */ /* 0x000fe200078e0a00 */
[----:B------:R-:W-:Y:S01]  /*15e0*/  ISETP.GE.AND P0, PT, R4, RZ, PT ;  /* 0x000000ff0400720c */ /* 0x000fe20003f06270 */
[----:B------:R-:W-:Y:S01]  /*15f0*/  IMAD.HI.U32 R8, R6, R45, RZ ;  /* 0x0000002d06087227 */ /* 0x000fe200078e00ff */
[----:B------:R-:W-:Y:S02]  /*1600*/  IABS R4, R4 ;  /* 0x0000000400047213 */ /* 0x000fe40000000000 */
[----:B------:R-:W-:Y:S01]  /*1610*/  ISETP.GT.U32.AND P6, PT, R0, R7, PT ;  /* 0x000000070000720c */ /* 0x000fe20003fc4070 */
[----:B------:R-:W-:-:S02]  /*1620*/  IMAD.MOV R8, RZ, RZ, -R8 ;  /* 0x000000ffff087224 */ /* 0x000fc400078e0a08 */
[----:B------:R-:W-:Y:S02]  /*1630*/  IMAD.MOV.U32 R23, RZ, RZ, R4 ;  /* 0x000000ffff177224 */ /* 0x000fe400078e0004 */
[--C-:B------:R-:W-:Y:S02]  /*1640*/  @!P4 IMAD.IADD R39, R39, 0x1, -R0.reuse ;  /* 0x000000012727c824 */ /* 0x100fe400078e0a00 */
[----:B------:R-:W-:Y:S01]  /*1650*/  @!P5 IMAD.IADD R33, R33, 0x1, -R0 ;  /* 0x000000012121d824 */ /* 0x000fe200078e0a00 */
[----:B------:R-:W-:Y:S01]  /*1660*/  ISETP.GE.AND P5, PT, R10, RZ, PT ;  /* 0x000000ff0a00720c */ /* 0x000fe20003fa6270 */
[----:B------:R-:W-:Y:S01]  /*1670*/  IMAD R45, R0, R8, R45 ;  /* 0x00000008002d7224 */ /* 0x000fe200078e022d */
[----:B------:R-:W-:Y:S01]  /*1680*/  LOP3.LUT R8, R2, 0x28, RZ, 0xfc, !PT ;  /* 0x0000002802087812 */ /* 0x000fe200078efcff */
[----:B------:R-:W-:Y:S01]  /*1690*/  IMAD.HI.U32 R4, R6, R23, RZ ;  /* 0x0000001706047227 */ /* 0x000fe200078e00ff */
[----:B------:R-:W-:Y:S01]  /*16a0*/  ISETP.GT.U32.AND P4, PT, R0, R39, PT ;  /* 0x000000270000720c */ /* 0x000fe20003f84070 */
[----:B------:R-:W1:Y:S01]  /*16b0*/  I2F.RP R10, R75 ;  /* 0x0000004b000a7306 */ /* 0x000e620000209400 */
[----:B------:R-:W-:Y:S01]  /*16c0*/  IABS R43, R8 ;  /* 0x00000008002b7213 */ /* 0x000fe20000000000 */
[----:B------:R-:W-:-:S02]  /*16d0*/  IMAD.MOV R4, RZ, RZ, -R4 ;  /* 0x000000ffff047224 */ /* 0x000fc400078e0a04 */
[----:B------:R-:W-:Y:S01]  /*16e0*/  @!P6 IMAD.IADD R7, R7, 0x1, -R0 ;  /* 0x000000010707e824 */ /* 0x000fe200078e0a00 */
[----:B------:R-:W-:Y:S01]  /*16f0*/  ISETP.GT.U32.AND P6, PT, R0, R45, PT ;  /* 0x0000002d0000720c */ /* 0x000fe20003fc4070 */
[----:B------:R-:W-:Y:S01]  /*1700*/  @!P3 IMAD.MOV R33, RZ, RZ, -R33 ;  /* 0x000000ffff21b224 */ /* 0x000fe200078e0a21 */
[----:B------:R-:W-:Y:S01]  /*1710*/  ISETP.GE.AND P3, PT, R12, RZ, PT ;  /* 0x000000ff0c00720c */ /* 0x000fe20003f66270 */
[----:B------:R-:W-:Y:S02]  /*1720*/  IMAD R23, R0, R4, R23 ;  /* 0x0000000400177224 */ /* 0x000fe400078e0217 */
[----:B------:R-:W-:Y:S02]  /*1730*/  IMAD.MOV.U32 R37, RZ, RZ, R5 ;  /* 0x000000ffff257224 */ /* 0x000fe400078e0005 */
[----:B------:R-:W-:-:S04]  /*1740*/  IMAD.HI.U32 R4, R6, R43, RZ ;  /* 0x0000002b06047227 */ /* 0x000fc800078e00ff */
[----:B------:R-:W-:Y:S01]  /*1750*/  IMAD.MOV.U32 R41, RZ, RZ, R7 ;  /* 0x000000ffff297224 */ /* 0x000fe200078e0007 */
[----:B-1----:R-:W1:Y:S01]  /*1760*/  MUFU.RCP R12, R10 ;  /* 0x0000000a000c7308 */ /* 0x002e620000001000 */
[----:B------:R-:W-:-:S04]  /*1770*/  IMAD.HI.U32 R5, R6, R51, RZ ;  /* 0x0000003306057227 */ /* 0x000fc800078e00ff */
[----:B------:R-:W-:Y:S02]  /*1780*/  IMAD.MOV R4, RZ, RZ, -R4 ;  /* 0x000000ffff047224 */ /* 0x000fe400078e0a04 */
[----:B------:R-:W-:Y:S01]  /*1790*/  @!P5 IMAD.MOV R41, RZ, RZ, -R41 ;  /* 0x000000ffff29d224 */ /* 0x000fe200078e0a29 */
[C---:B------:R-:W-:Y:S01]  /*17a0*/  ISETP.GT.U32.AND P5, PT, R0.reuse, R23, PT ;  /* 0x000000170000720c */ /* 0x040fe20003fa4070 */
[----:B------:R-:W-:Y:S02]  /*17b0*/  IMAD.MOV R5, RZ, RZ, -R5 ;  /* 0x000000ffff057224 */ /* 0x000fe400078e0a05 */
[--C-:B------:R-:W-:Y:S02]  /*17c0*/  @!P4 IMAD.IADD R39, R39, 0x1, -R0.reuse ;  /* 0x000000012727c824 */ /* 0x100fe400078e0a00 */
[----:B------:R-:W-:Y:S01]  /*17d0*/  IMAD R7, R0, R4, R43 ;  /* 0x0000000400077224 */ /* 0x000fe200078e022b */
[----:B------:R-:W-:Y:S01]  /*17e0*/  LOP3.LUT R4, R2, 0x20, RZ, 0xfc, !PT ;  /* 0x0000002002047812 */ /* 0x000fe200078efcff */
[----:B------:R-:W-:Y:S01]  /*17f0*/  IMAD R51, R0, R5, R51 ;  /* 0x0000000500337224 */ /* 0x000fe200078e0233 */
[----:B-1----:R-:W-:Y:S01]  /*1800*/  IADD3 R12, R12, 0xffffffe, RZ ;  /* 0x0ffffffe0c0c7810 */ /* 0x002fe20007ffe0ff */
[----:B------:R-:W-:Y:S01]  /*1810*/  IMAD.MOV.U32 R43, RZ, RZ, R39 ;  /* 0x000000ffff2b7224 */ /* 0x000fe200078e0027 */
[----:B------:R-:W-:Y:S01]  /*1820*/  IABS R47, R4 ;  /* 0x00000004002f7213 */ /* 0x000fe20000000000 */
[--C-:B------:R-:W-:Y:S01]  /*1830*/  @!P6 IMAD.IADD R45, R45, 0x1, -R0.reuse ;  /* 0x000000012d2de824 */ /* 0x100fe200078e0a00 */
[C---:B------:R-:W-:Y:S01]  /*1840*/  ISETP.GT.U32.AND P4, PT, R0.reuse, R7, PT ;  /* 0x000000070000720c */ /* 0x040fe20003f84070 */
[----:B------:R-:W-:Y:S01]  /*1850*/  @!P3 IMAD.MOV R43, RZ, RZ, -R43 ;  /* 0x000000ffff2bb224 */ /* 0x000fe200078e0a2b */
[C---:B------:R-:W-:Y:S01]  /*1860*/  ISETP.GT.U32.AND P3, PT, R0.reuse, R51, PT ;  /* 0x000000330000720c */ /* 0x040fe20003f64070 */
[----:B------:R-:W-:Y:S01]  /*1870*/  @!P5 IMAD.IADD R23, R23, 0x1, -R0 ;  /* 0x000000011717d824 */ /* 0x000fe200078e0a00 */
[----:B------:R-:W-:Y:S01]  /*1880*/  ISETP.GT.U32.AND P6, PT, R0, R45, PT ;  /* 0x0000002d0000720c */ /* 0x000fe20003fc4070 */
[----:B------:R-:W-:Y:S01]  /*1890*/  @!P1 IMAD.MOV R37, RZ, RZ, -R37 ;  /* 0x000000ffff259224 */ /* 0x000fe200078e0a25 */
[----:B------:R-:W-:Y:S01]  /*18a0*/  ISETP.GE.AND P1, PT, R8, RZ, PT ;  /* 0x000000ff0800720c */ /* 0x000fe20003f26270 */
[----:B------:R-:W-:Y:S01]  /*18b0*/  IMAD.HI.U32 R5, R6, R47, RZ ;  /* 0x0000002f06057227 */ /* 0x000fe200078e00ff */
[----:B------:R-:W-:-:S02]  /*18c0*/  ISETP.GT.U32.AND P5, PT, R0, R23, PT ;  /* 0x000000170000720c */ /* 0x000fc40003fa4070 */
[----:B------:R-:W-:Y:S01]  /*18d0*/  LOP3.LUT R8, R2, 0x18, RZ, 0xfc, !PT ;  /* 0x0000001802087812 */ /* 0x000fe200078efcff */
[----:B------:R-:W-:Y:S02]  /*18e0*/  IMAD.MOV R5, RZ, RZ, -R5 ;  /* 0x000000ffff057224 */ /* 0x000fe400078e0a05 */
[--C-:B------:R-:W-:Y:S01]  /*18f0*/  @!P4 IMAD.IADD R7, R7, 0x1, -R0.reuse ;  /* 0x000000010707c824 */ /* 0x100fe200078e0a00 */
[----:B------:R-:W-:Y:S01]  /*1900*/  IABS R55, R8 ;  /* 0x0000000800377213 */ /* 0x000fe20000000000 */
[--C-:B------:R-:W-:Y:S02]  /*1910*/  @!P3 IMAD.IADD R51, R51, 0x1, -R0.reuse ;  /* 0x000000013333b824 */ /* 0x100fe400078e0a00 */
[----:B------:R-:W-:Y:S01]  /*1920*/  @!P6 IMAD.IADD R45, R45, 0x1, -R0 ;  /* 0x000000012d2de824 */ /* 0x000fe200078e0a00 */
[----:B------:R-:W-:Y:S01]  /*1930*/  ISETP.GE.AND P6, PT, R14, RZ, PT ;  /* 0x000000ff0e00720c */ /* 0x000fe20003fc6270 */
[----:B------:R-:W-:Y:S01]  /*1940*/  IMAD.HI.U32 R10, R6, R55, RZ ;  /* 0x00000037060a7227 */ /* 0x000fe200078e00ff */
[----:B------:R-:W-:-:S02]  /*1950*/  ISETP.GT.U32.AND P3, PT, R0, R51, PT ;  /* 0x000000330000720c */ /* 0x000fc40003f64070 */
[----:B------:R-:W-:Y:S01]  /*1960*/  ISETP.GT.U32.AND P4, PT, R0, R7, PT ;  /* 0x000000070000720c */ /* 0x000fe20003f84070 */
[----:B------:R-:W-:Y:S01]  /*1970*/  @!P5 IMAD.IADD R23, R23, 0x1, -R0 ;  /* 0x000000011717d824 */ /* 0x000fe200078e0a00 */
[----:B------:R-:W-:Y:S01]  /*1980*/  ISETP.GE.AND P5, PT, R8, RZ, PT ;  /* 0x000000ff0800720c */ /* 0x000fe20003fa6270 */
[----:B------:R-:W-:Y:S01]  /*1990*/  IMAD R39, R0, R5, R47 ;  /* 0x0000000500277224 */ /* 0x000fe200078e022f */
[----:B------:R-:W-:Y:S01]  /*19a0*/  LOP3.LUT R8, R2, 0x10, RZ, 0xfc, !PT ;  /* 0x0000001002087812 */ /* 0x000fe200078efcff */
[----:B------:R-:W-:Y:S01]  /*19b0*/  IMAD.MOV.U32 R47, RZ, RZ, R23 ;  /* 0x000000ffff2f7224 */ /* 0x000fe200078e0017 */
[----:B------:R-:W1:Y:S01]  /*19c0*/  F2I.FTZ.U32.TRUNC.NTZ R5, R12 ;  /* 0x0000000c00057305 */ /* 0x000e62000021f000 */
[----:B------:R-:W-:Y:S01]  /*19d0*/  IMAD.MOV R10, RZ, RZ, -R10 ;  /* 0x000000ffff0a7224 */ /* 0x000fe200078e0a0a */
[----:B------:R-:W-:Y:S01]  /*19e0*/  IABS R61, R8 ;  /* 0x00000008003d7213 */ /* 0x000fe20000000000 */
[----:B------:R-:W-:Y:S01]  /*19f0*/  @!P0 IMAD.MOV R47, RZ, RZ, -R47 ;  /* 0x000000ffff2f8224 */ /* 0x000fe200078e0a2f */
[C---:B------:R-:W-:Y:S01]  /*1a00*/  ISETP.GT.U32.AND P0, PT, R0.reuse, R39, PT ;  /* 0x000000270000720c */ /* 0x040fe20003f04070 */
[----:B------:R-:W-:Y:S01]  /*1a10*/  IMAD R55, R0, R10, R55 ;  /* 0x0000000a00377224 */ /* 0x000fe200078e0237 */
[----:B------:R-:W-:Y:S01]  /*1a20*/  LOP3.LUT R10, R2, 0xc, RZ, 0xfc, !PT ;  /* 0x0000000c020a7812 */ /* 0x000fe200078efcff */
[----:B------:R-:W-:-:S02]  /*1a30*/  @!P3 IMAD.IADD R51, R51, 0x1, -R0 ;  /* 0x000000013333b824 */ /* 0x000fc400078e0a00 */
[----:B------:R-:W-:Y:S01]  /*1a40*/  @!P2 IMAD.MOV R45, RZ, RZ, -R45 ;  /* 0x000000ffff2da224 */ /* 0x000fe200078e0a2d */
[----:B------:R-:W-:Y:S01]  /*1a50*/  ISETP.GE.AND P2, PT, R4, RZ, PT ;  /* 0x000000ff0400720c */ /* 0x000fe20003f46270 */
[----:B------:R-:W-:Y:S01]  /*1a60*/  @!P6 IMAD.MOV R51, RZ, RZ, -R51 ;  /* 0x000000ffff33e224 */ /* 0x000fe200078e0a33 */
[----:B------:R-:W-:Y:S01]  /*1a70*/  ISETP.GT.U32.AND P6, PT, R0, R55, PT ;  /* 0x000000370000720c */ /* 0x000fe20003fc4070 */
[--C-:B------:R-:W-:Y:S01]  /*1a80*/  @!P4 IMAD.IADD R7, R7, 0x1, -R0.reuse ;  /* 0x000000010707c824 */ /* 0x100fe200078e0a00 */
[----:B------:R-:W-:Y:S02]  /*1a90*/  LOP3.LUT R4, R2, 0x14, RZ, 0xfc, !PT ;  /* 0x0000001402047812 */ /* 0x000fe400078efcff */
[----:B------:R-:W-:Y:S01]  /*1aa0*/  ISETP.GE.AND P3, PT, R10, RZ, PT ;  /* 0x000000ff0a00720c */ /* 0x000fe20003f66270 */
[----:B------:R-:W-:Y:S01]  /*1ab0*/  @!P0 IMAD.IADD R39, R39, 0x1, -R0 ;  /* 0x0000000127278824 */ /* 0x000fe200078e0a00 */
[----:B------:R-:W-:Y:S01]  /*1ac0*/  IABS R59, R4 ;  /* 0x00000004003b7213 */ /* 0x000fe20000000000 */
[----:B------:R-:W-:Y:S01]  /*1ad0*/  IMAD.MOV.U32 R49, RZ, RZ, R7 ;  /* 0x000000ffff317224 */ /* 0x000fe200078e0007 */
[----:B------:R-:W-:Y:S01]  /*1ae0*/  IABS R63, R10 ;  /* 0x0000000a003f7213 */ /* 0x000fe20000000000 */
[----:B-1----:R-:W-:Y:S01]  /*1af0*/  IMAD.MOV R10, RZ, RZ, -R5 ;  /* 0x000000ffff0a7224 */ /* 0x002fe200078e0a05 */
[----:B------:R-:W-:Y:S01]  /*1b00*/  ISETP.GT.U32.AND P0, PT, R0, R39, PT ;  /* 0x000000270000720c */ /* 0x000fe20003f04070 */
[----:B------:R-:W-:Y:S01]  /*1b10*/  IMAD.HI.U32 R7, R6, R59, RZ ;  /* 0x0000003b06077227 */ /* 0x000fe200078e00ff */
[----:B------:R-:W-:-:S03]  /*1b20*/  ISETP.GE.AND P4, PT, R4, RZ, PT ;  /* 0x000000ff0400720c */ /* 0x000fc60003f86270 */
[--C-:B------:R-:W-:Y:S02]  /*1b30*/  @!P6 IMAD.IADD R55, R55, 0x1, -R0.reuse ;  /* 0x000000013737e824 */ /* 0x100fe400078e0a00 */
[----:B------:R-:W-:Y:S02]  /*1b40*/  IMAD R23, R10, R75, RZ ;  /* 0x0000004b0a177224 */ /* 0x000fe400078e02ff */
[----:B------:R-:W-:Y:S01]  /*1b50*/  IMAD.MOV R10, RZ, RZ, -R7 ;  /* 0x000000ffff0a7224 */ /* 0x000fe200078e0a07 */
[----:B------:R-:W-:Y:S01]  /*1b60*/  ISETP.GT.U32.AND P6, PT, R0, R55, PT ;  /* 0x000000370000720c */ /* 0x000fe20003fc4070 */
[----:B------:R-:W-:Y:S01]  /*1b70*/  @!P1 IMAD.MOV R49, RZ, RZ, -R49 ;  /* 0x000000ffff319224 */ /* 0x000fe200078e0a31 */
[----:B------:R-:W-:Y:S01]  /*1b80*/  ISETP.GE.AND P1, PT, R8, RZ, PT ;  /* 0x000000ff0800720c */ /* 0x000fe20003f26270 */
[----:B------:R-:W-:Y:S02]  /*1b90*/  IMAD R59, R0, R10, R59 ;  /* 0x0000000a003b7224 */ /* 0x000fe400078e023b */
[----:B------:R-:W-:-:S02]  /*1ba0*/  @!P0 IMAD.IADD R39, R39, 0x1, -R0 ;  /* 0x0000000127278824 */ /* 0x000fc400078e0a00 */
[----:B------:R-:W-:Y:S01]  /*1bb0*/  IMAD.HI.U32 R8, R6, R61, RZ ;  /* 0x0000003d06087227 */ /* 0x000fe200078e00ff */
[----:B------:R-:W-:-:S03]  /*1bc0*/  ISETP.GT.U32.AND P0, PT, R0, R59, PT ;  /* 0x0000003b0000720c */ /* 0x000fc60003f04070 */
[----:B------:R-:W-:Y:S02]  /*1bd0*/  IMAD.MOV R8, RZ, RZ, -R8 ;  /* 0x000000ffff087224 */ /* 0x000fe400078e0a08 */
[--C-:B------:R-:W-:Y:S02]  /*1be0*/  @!P6 IMAD.IADD R55, R55, 0x1, -R0.reuse ;  /* 0x000000013737e824 */ /* 0x100fe400078e0a00 */
[----:B------:R-:W-:Y:S01]  /*1bf0*/  IMAD R61, R0, R8, R61 ;  /* 0x00000008003d7224 */ /* 0x000fe200078e023d */
[----:B------:R-:W-:Y:S01]  /*1c00*/  LEA.HI R8, R26, R3, RZ, 0x1b ;  /* 0x000000031a087211 */ /* 0x000fe200078fd8ff */
[----:B------:R-:W-:Y:S02]  /*1c10*/  IMAD.MOV.U32 R57, RZ, RZ, R55 ;  /* 0x000000ffff397224 */ /* 0x000fe400078e0037 */
[----:B------:R-:W-:Y:S01]  /*1c20*/  IMAD.MOV.U32 R4, RZ, RZ, RZ ;  /* 0x000000ffff047224 */ /* 0x000fe200078e00ff */
[----:B------:R-:W-:Y:S01]  /*1c30*/  IADD3 R18, R8, 0x3c, RZ ;  /* 0x0000003c08127810 */ /* 0x000fe20007ffe0ff */
[----:B------:R-:W-:Y:S01]  /*1c40*/  @!P5 IMAD.MOV R57, RZ, RZ, -R57 ;  /* 0x000000ffff39d224 */ /* 0x000fe200078e0a39 */
[----:B------:R-:W-:Y:S01]  /*1c50*/  ISETP.GT.U32.AND P5, PT, R0, R61, PT ;  /* 0x0000003d0000720c */ /* 0x000fe20003fa4070 */
[----:B------:R-:W-:-:S02]  /*1c60*/  @!P0 IMAD.IADD R59, R59, 0x1, -R0 ;  /* 0x000000013b3b8824 */ /* 0x000fc400078e0a00 */
[----:B------:R-:W-:-:S03]  /*1c70*/  IMAD.HI.U32 R7, R6, R63, RZ ;  /* 0x0000003f06077227 */ /* 0x000fc600078e00ff */
[----:B------:R-:W-:Y:S01]  /*1c80*/  ISETP.GT.U32.AND P0, PT, R0, R59, PT ;  /* 0x0000003b0000720c */ /* 0x000fe20003f04070 */
[----:B------:R-:W-:Y:S01]  /*1c90*/  IMAD.HI.U32 R12, R5, R23, R4 ;  /* 0x00000017050c7227 */ /* 0x000fe200078e0004 */
[C---:B------:R-:W-:Y:S02]  /*1ca0*/  IADD3 R4, R8.reuse, 0x7c, RZ ;  /* 0x0000007c08047810 */ /* 0x040fe40007ffe0ff */
[----:B------:R-:W-:Y:S01]  /*1cb0*/  IADD3 R5, R8, 0x5c, RZ ;  /* 0x0000005c08057810 */ /* 0x000fe20007ffe0ff */
[----:B------:R-:W-:Y:S01]  /*1cc0*/  IMAD.MOV.U32 R53, RZ, RZ, R39 ;  /* 0x000000ffff357224 */ /* 0x000fe200078e0027 */
[----:B------:R-:W-:Y:S01]  /*1cd0*/  IABS R23, R4 ;  /* 0x0000000400177213 */ /* 0x000fe20000000000 */
[----:B------:R-:W-:Y:S01]  /*1ce0*/  IMAD.MOV R7, RZ, RZ, -R7 ;  /* 0x000000ffff077224 */ /* 0x000fe200078e0a07 */
[----:B------:R-:W-:Y:S01]  /*1cf0*/  IABS R39, R5 ;  /* 0x0000000500277213 */ /* 0x000fe20000000000 */
[----:B------:R-:W-:Y:S01]  /*1d00*/  @!P2 IMAD.MOV R53, RZ, RZ, -R53 ;  /* 0x000000ffff35a224 */ /* 0x000fe200078e0a35 */
[----:B------:R-:W-:Y:S01]  /*1d10*/  ISETP.GE.AND P2, PT, R4, RZ, PT ;  /* 0x000000ff0400720c */ /* 0x000fe20003f46270 */
[--C-:B------:R-:W-:Y:S01]  /*1d20*/  @!P5 IMAD.IADD R61, R61, 0x1, -R0.reuse ;  /* 0x000000013d3dd824 */ /* 0x100fe200078e0a00 */
[----:B------:R-:W-:Y:S01]  /*1d30*/  IABS R4, R18 ;  /* 0x0000001200047213 */ /* 0x000fe20000000000 */
[C---:B------:R-:W-:Y:S01]  /*1d40*/  IMAD R63, R0.reuse, R7, R63 ;  /* 0x00000007003f7224 */ /* 0x040fe200078e023f */
[----:B------:R-:W-:Y:S01]  /*1d50*/  ISETP.GE.AND P6, PT, R5, RZ, PT ;  /* 0x000000ff0500720c */ /* 0x000fe20003fc6270 */
[----:B------:R-:W-:Y:S01]  /*1d60*/  @!P0 IMAD.IADD R59, R59, 0x1, -R0 ;  /* 0x000000013b3b8824 */ /* 0x000fe200078e0a00 */
[C---:B------:R-:W-:Y:S01]  /*1d70*/  ISETP.GT.U32.AND P5, PT, R0.reuse, R61, PT ;  /* 0x0000003d0000720c */ /* 0x040fe20003fa4070 */
[----:B------:R-:W-:Y:S01]  /*1d80*/  IMAD.MOV.U32 R55, RZ, RZ, R4 ;  /* 0x000000ffff377224 */ /* 0x000fe200078e0004 */
[----:B------:R-:W-:Y:S01]  /*1d90*/  ISETP.GT.U32.AND P0, PT, R0, R63, PT ;  /* 0x0000003f0000720c */ /* 0x000fe20003f04070 */
[----:B------:R-:W-:Y:S01]  /*1da0*/  IMAD.HI.U32 R4, R6, R23, RZ ;  /* 0x0000001706047227 */ /* 0x000fe200078e00ff */
[----:B------:R-:W-:-:S03]  /*1db0*/  IADD3 R8, R8, 0x1c, RZ ;  /* 0x0000001c08087810 */ /* 0x000fc60007ffe0ff */
[----:B------:R-:W-:Y:S01]  /*1dc0*/  IMAD.HI.U32 R10, R6, R67, RZ ;  /* 0x00000043060a7227 */ /* 0x000fe200078e00ff */
[----:B------:R-:W-:-:S03]  /*1dd0*/  IABS R65, R8 ;  /* 0x0000000800417213 */ /* 0x000fc60000000000 */
[----:B------:R-:W-:-:S04]  /*1de0*/  IMAD.HI.U32 R5, R6, R39, RZ ;  /* 0x0000002706057227 */ /* 0x000fc800078e00ff */
[----:B------:R-:W-:Y:S02]  /*1df0*/  IMAD.MOV R4, RZ, RZ, -R4 ;  /* 0x000000ffff047224 */ /* 0x000fe400078e0a04 */
[----:B------:R-:W-:Y:S02]  /*1e00*/  IMAD.MOV R16, RZ, RZ, -R10 ;  /* 0x000000ffff107224 */ /* 0x000fe400078e0a0a */
[----:B------:R-:W-:Y:S02]  /*1e10*/  IMAD.MOV R10, RZ, RZ, -R5 ;  /* 0x000000ffff0a7224 */ /* 0x000fe400078e0a05 */
[C---:B------:R-:W-:Y:S02]  /*1e20*/  IMAD R5, R0.reuse, R4, R23 ;  /* 0x0000000400057224 */ /* 0x040fe400078e0217 */
[C---:B------:R-:W-:Y:S01]  /*1e30*/  IMAD R23, R0.reuse, R10, R39 ;  /* 0x0000000a00177224 */ /* 0x040fe200078e0227 */
[----:B------:R-:W-:Y:S01]  /*1e40*/  IABS R10, R32 ;  /* 0x00000020000a7213 */ /* 0x000fe20000000000 */
[----:B------:R-:W-:Y:S01]  /*1e50*/  @!P5 IMAD.IADD R61, R61, 0x1, -R0 ;  /* 0x000000013d3dd824 */ /* 0x000fe200078e0a00 */
[----:B------:R-:W-:Y:S01]  /*1e60*/  ISETP.GT.U32.AND P5, PT, R0, R5, PT ;  /* 0x000000050000720c */ /* 0x000fe20003fa4070 */
[----:B------:R-:W-:-:S04]  /*1e70*/  IMAD.HI.U32 R7, R6, R55, RZ ;  /* 0x0000003706077227 */ /* 0x000fc800078e00ff */
[----:B------:R-:W-:Y:S02]  /*1e80*/  @!P0 IMAD.IADD R63, R63, 0x1, -R0 ;  /* 0x000000013f3f8824 */ /* 0x000fe400078e0a00 */
[----:B------:R-:W-:Y:S01]  /*1e90*/  @!P1 IMAD.MOV R61, RZ, RZ, -R61 ;  /* 0x000000ffff3d9224 */ /* 0x000fe200078e0a3d */
[C---:B------:R-:W-:Y:S01]  /*1ea0*/  ISETP.GT.U32.AND P1, PT, R0.reuse, R23, PT ;  /* 0x000000170000720c */ /* 0x040fe20003f24070 */
[----:B------:R-:W-:Y:S01]  /*1eb0*/  IMAD.MOV R14, RZ, RZ, -R7 ;  /* 0x000000ffff0e7224 */ /* 0x000fe200078e0a07 */
[----:B------:R-:W-:Y:S01]  /*1ec0*/  ISETP.GT.U32.AND P0, PT, R0, R63, PT ;  /* 0x0000003f0000720c */ /* 0x000fe20003f04070 */
[----:B------:R-:W-:-:S04]  /*1ed0*/  IMAD.HI.U32 R4, R6, R65, RZ ;  /* 0x0000004106047227 */ /* 0x000fc800078e00ff */
[----:B------:R-:W-:Y:S01]  /*1ee0*/  IMAD R39, R0, R14, R55 ;  /* 0x0000000e00277224 */ /* 0x000fe200078e0237 */
[----:B------:R-:W-:Y:S01]  /*1ef0*/  LOP3.LUT R14, R2, 0x4, RZ, 0xfc, !PT ;  /* 0x00000004020e7812 */ /* 0x000fe200078efcff */
[----:B------:R-:W-:Y:S01]  /*1f00*/  IMAD R7, R0, R16, R67 ;  /* 0x0000001000077224 */ /* 0x000fe200078e0243 */
[----:B------:R-:W-:Y:S01]  /*1f10*/  LOP3.LUT R16, R26, 0x1f, RZ, 0xc0, !PT ;  /* 0x0000001f1a107812 */ /* 0x000fe200078ec0ff */
[----:B------:R-:W-:Y:S01]  /*1f20*/  IMAD.MOV R4, RZ, RZ, -R4 ;  /* 0x000000ffff047224 */ /* 0x000fe200078e0a04 */
[----:B------:R-:W-:Y:S01]  /*1f30*/  IABS R67, R14 ;  /* 0x0000000e00437213 */ /* 0x000fe20000000000 */
[--C-:B------:R-:W-:Y:S02]  /*1f40*/  @!P5 IMAD.IADD R5, R5, 0x1, -R0.reuse ;  /* 0x000000010505d824 */ /* 0x100fe400078e0a00 */
[C---:B------:R-:W-:Y:S02]  /*1f50*/  IMAD R55, R0.reuse, R4, R65 ;  /* 0x0000000400377224 */ /* 0x040fe400078e0241 */
[--C-:B------:R-:W-:Y:S01]  /*1f60*/  @!P1 IMAD.IADD R23, R23, 0x1, -R0.reuse ;  /* 0x0000000117179824 */ /* 0x100fe200078e0a00 */
[C---:B------:R-:W-:Y:S01]  /*1f70*/  ISETP.GT.U32.AND P1, PT, R0.reuse, R5, PT ;  /* 0x000000050000720c */ /* 0x040fe20003f24070 */
[----:B------:R-:W-:Y:S01]  /*1f80*/  @!P0 IMAD.IADD R63, R63, 0x1, -R0 ;  /* 0x000000013f3f8824 */ /* 0x000fe200078e0a00 */
[----:B------:R-:W-:Y:S01]  /*1f90*/  ISETP.GT.U32.AND P0, PT, R0, R39, PT ;  /* 0x000000270000720c */ /* 0x000fe20003f04070 */
[----:B------:R-:W-:Y:S01]  /*1fa0*/  IMAD.HI.U32 R4, R6, R67, RZ ;  /* 0x0000004306047227 */ /* 0x000fe200078e00ff */
[----:B------:R-:W-:-:S03]  /*1fb0*/  ISETP.GT.U32.AND P5, PT, R0, R55, PT ;  /* 0x000000370000720c */ /* 0x000fc60003fa4070 */
[----:B------:R-:W-:-:S04]  /*1fc0*/  IMAD.HI.U32 R6, R6, R69, RZ ;  /* 0x0000004506067227 */ /* 0x000fc800078e00ff */
[----:B------:R-:W-:Y:S02]  /*1fd0*/  IMAD.MOV R6, RZ, RZ, -R6 ;  /* 0x000000ffff067224 */ /* 0x000fe400078e0a06 */
[--C-:B------:R-:W-:Y:S02]  /*1fe0*/  @!P1 IMAD.IADD R5, R5, 0x1, -R0.reuse ;  /* 0x0000000105059824 */ /* 0x100fe400078e0a00 */
[C---:B------:R-:W-:Y:S02]  /*1ff0*/  IMAD R69, R0.reuse, R6, R69 ;  /* 0x0000000600457224 */ /* 0x040fe400078e0245 */
[--C-:B------:R-:W-:Y:S01]  /*2000*/  @!P0 IMAD.IADD R39, R39, 0x1, -R0.reuse ;  /* 0x0000000127278824 */ /* 0x100fe200078e0a00 */
[C---:B------:R-:W-:Y:S01]  /*2010*/  ISETP.GT.U32.AND P0, PT, R0.reuse, R23, PT ;  /* 0x000000170000720c */ /* 0x040fe20003f04070 */
[----:B------:R-:W-:Y:S01]  /*2020*/  @!P4 IMAD.MOV R59, RZ, RZ, -R59 ;  /* 0x000000ffff3bc224 */ /* 0x000fe200078e0a3b */
[C---:B------:R-:W-:Y:S01]  /*2030*/  ISETP.GT.U32.AND P1, PT, R0.reuse, R69, PT ;  /* 0x000000450000720c */ /* 0x040fe20003f24070 */
[----:B------:R-:W-:Y:S01]  /*2040*/  @!P3 IMAD.MOV R63, RZ, RZ, -R63 ;  /* 0x000000ffff3fb224 */ /* 0x000fe200078e0a3f */
[C---:B------:R-:W-:Y:S01]  /*2050*/  ISETP.GT.U32.AND P4, PT, R0.reuse, R7, PT ;  /* 0x000000070000720c */ /* 0x040fe20003f84070 */
[----:B------:R-:W-:Y:S01]  /*2060*/  @!P5 IMAD.IADD R55, R55, 0x1, -R0 ;  /* 0x000000013737d824 */ /* 0x000fe200078e0a00 */
[----:B------:R-:W-:Y:S01]  /*2070*/  ISETP.GT.U32.AND P3, PT, R0, R39, PT ;  /* 0x000000270000720c */ /* 0x000fe20003f64070 */
[----:B------:R-:W-:-:S02]  /*2080*/  IMAD.MOV R4, RZ, RZ, -R4 ;  /* 0x000000ffff047224 */ /* 0x000fc400078e0a04 */
[----:B------:R-:W-:Y:S01]  /*2090*/  IMAD.HI.U32 R12, R12, R10, RZ ;  /* 0x0000000a0c0c7227 */ /* 0x000fe200078e00ff */
[----:B------:R-:W-:-:S03]  /*20a0*/  ISETP.GT.U32.AND P5, PT, R0, R55, PT ;  /* 0x000000370000720c */ /* 0x000fc60003fa4070 */
[C---:B------:R-:W-:Y:S02]  /*20b0*/  IMAD R67, R0.reuse, R4, R67 ;  /* 0x0000000400437224 */ /* 0x040fe400078e0243 */
[--C-:B------:R-:W-:Y:S02]  /*20c0*/  @!P1 IMAD.IADD R69, R69, 0x1, -R0.reuse ;  /* 0x0000000145459824 */ /* 0x100fe400078e0a00 */
[----:B------:R-:W-:Y:S02]  /*20d0*/  @!P4 IMAD.IADD R7, R7, 0x1, -R0 ;  /* 0x000000010707c824 */ /* 0x000fe400078e0a00 */
[----:B------:R-:W-:Y:S01]  /*20e0*/  IMAD.MOV R12, RZ, RZ, -R12 ;  /* 0x000000ffff0c7224 */ /* 0x000fe200078e0a0c */
[C---:B------:R-:W-:Y:S01]  /*20f0*/  ISETP.GT.U32.AND P1, PT, R0.reuse, R69, PT ;  /* 0x000000450000720c */ /* 0x040fe20003f24070 */
[----:B------:R-:W-:Y:S01]  /*2100*/  @!P3 IMAD.IADD R39, R39, 0x1, -R0 ;  /* 0x000000012727b824 */ /* 0x000fe200078e0a00 */
[C---:B------:R-:W-:Y:S01]  /*2110*/  ISETP.GT.U32.AND P3, PT, R0.reuse, R67, PT ;  /* 0x000000430000720c */ /* 0x040fe20003f64070 */
[----:B------:R-:W-:Y:S01]  /*2120*/  IMAD R4, R75, R12, R10 ;  /* 0x0000000c4b047224 */ /* 0x000fe200078e020a */
[----:B------:R-:W-:Y:S01]  /*2130*/  ISETP.GT.U32.AND P4, PT, R0, R7, PT ;  /* 0x000000070000720c */ /* 0x000fe20003f84070 */
[--C-:B------:R-:W-:Y:S01]  /*2140*/  @!P5 IMAD.IADD R55, R55, 0x1, -R0.reuse ;  /* 0x000000013737d824 */ /* 0x100fe200078e0a00 */
[C---:B------:R-:W-:Y:S01]  /*2150*/  LOP3.LUT R10, R26.reuse, 0x40, RZ, 0xc0, !PT ;  /* 0x000000401a0a7812 */ /* 0x040fe200078ec0ff */
[--C-:B------:R-:W-:Y:S01]  /*2160*/  @!P0 IMAD.IADD R23, R23, 0x1, -R0.reuse ;  /* 0x0000000117178824 */ /* 0x100fe200078e0a00 */
[----:B------:R-:W-:Y:S01]  /*2170*/  ISETP.GT.U32.AND P5, PT, R75, R4, PT ;  /* 0x000000044b00720c */ /* 0x000fe20003fa4070 */
[----:B------:R-:W-:Y:S01]  /*2180*/  IMAD.SHL.U32 R6, R26, 0x2, RZ ;  /* 0x000000021a067824 */ /* 0x000fe200078e00ff */
[----:B------:R-:W-:Y:S01]  /*2190*/  ISETP.GE.AND P0, PT, R18, RZ, PT ;  /* 0x000000ff1200720c */ /* 0x000fe20003f06270 */
[----:B------:R-:W-:Y:S01]  /*21a0*/  @!P2 IMAD.MOV R5, RZ, RZ, -R5 ;  /* 0x000000ffff05a224 */ /* 0x000fe200078e0a05 */
[----:B------:R-:W-:Y:S01]  /*21b0*/  ISETP.NE.AND P2, PT, RZ, c[0x0][0x17c], PT ;  /* 0x00005f00ff007a0c */ /* 0x000fe20003f45270 */
[--C-:B------:R-:W-:Y:S01]  /*21c0*/  @!P1 IMAD.IADD R69, R69, 0x1, -R0.reuse ;  /* 0x0000000145459824 */ /* 0x100fe200078e0a00 */
[----:B------:R-:W-:Y:S01]  /*21d0*/  ISETP.GE.AND P1, PT, R2, RZ, PT ;  /* 0x000000ff0200720c */ /* 0x000fe20003f26270 */
[--C-:B------:R-:W-:Y:S01]  /*21e0*/  @!P3 IMAD.IADD R67, R67, 0x1, -R0.reuse ;  /* 0x000000014343b824 */ /* 0x100fe200078e0a00 */
[----:B------:R-:W-:Y:S01]  /*21f0*/  LOP3.LUT R71, R6, 0x10, RZ, 0xc0, !PT ;  /* 0x0000001006477812 */ /* 0x000fe200078ec0ff */
[----:B------:R-:W-:Y:S01]  /*2200*/  @!P4 IMAD.IADD R7, R7, 0x1, -R0 ;  /* 0x000000010707c824 */ /* 0x000fe200078e0a00 */
[----:B------:R-:W-:Y:S01]  /*2210*/  ISETP.GE.AND P4, PT, R20, RZ, PT ;  /* 0x000000ff1400720c */ /* 0x000fe20003f86270 */
[----:B------:R-:W-:Y:S01]  /*2220*/  @!P6 IMAD.MOV R23, RZ, RZ, -R23 ;  /* 0x000000ffff17e224 */ /* 0x000fe200078e0a17 */
[----:B------:R-:W-:Y:S01]  /*2230*/  ISETP.GT.U32.AND P3, PT, R0, R67, PT ;  /* 0x000000430000720c */ /* 0x000fe20003f64070 */
[----:B------:R-:W-:Y:S01]  /*2240*/  @!P5 IMAD.IADD R4, R4, 0x1, -R75 ;  /* 0x000000010404d824 */ /* 0x000fe200078e0a4b */
[----:B------:R-:W-:Y:S01]  /*2250*/  LEA.HI R71, R10, R71, RZ, 0x1f ;  /* 0x000000470a477211 */ /* 0x000fe200078ff8ff */
[----:B------:R-:W-:Y:S01]  /*2260*/  IMAD.MOV.U32 R65, RZ, RZ, R7 ;  /* 0x000000ffff417224 */ /* 0x000fe200078e0007 */
[----:B------:R-:W-:Y:S01]  /*2270*/  SHF.R.S32.HI R10, RZ, 0x6, R26 ;  /* 0x00000006ff0a7819 */ /* 0x000fe2000001141a */
[----:B------:R-:W-:Y:S01]  /*2280*/  IMAD.SHL.U32 R7, R26, 0x8, RZ ;  /* 0x000000081a077824 */ /* 0x000fe200078e00ff */
[----:B------:R-:W-:Y:S01]  /*2290*/  ISETP.GT.U32.AND P5, PT, R75, R4, PT ;  /* 0x000000044b00720c */ /* 0x000fe20003fa4070 */
[----:B------:R-:W-:Y:S01]  /*22a0*/  @!P1 IMAD.MOV R69, RZ, RZ, -R69 ;  /* 0x000000ffff459224 */ /* 0x000fe200078e0a45 */
[----:B------:R-:W-:Y:S01]  /*22b0*/  ISETP.GE.AND P1, PT, R32, RZ, PT ;  /* 0x000000ff2000720c */ /* 0x000fe20003f26270 */
[----:B------:R-:W-:Y:S01]  /*22c0*/  @!P0 IMAD.MOV R39, RZ, RZ, -R39 ;  /* 0x000000ffff278224 */ /* 0x000fe200078e0a27 */
[----:B------:R-:W-:Y:S01]  /*22d0*/  ISETP.NE.AND P0, PT, RZ, c[0x0][0x178], PT ;  /* 0x00005e00ff007a0c */ /* 0x000fe20003f05270 */
[----:B------:R-:W-:Y:S01]  /*22e0*/  @!P4 IMAD.MOV R65, RZ, RZ, -R65 ;  /* 0x000000ffff41c224 */ /* 0x000fe200078e0a41 */
[----:B------:R-:W-:Y:S01]  /*22f0*/  ISETP.GE.AND P4, PT, R8, RZ, PT ;  /* 0x000000ff0800720c */ /* 0x000fe20003f86270 */
[----:B------:R-:W-:Y:S01]  /*2300*/  @!P3 IMAD.IADD R67, R67, 0x1, -R0 ;  /* 0x000000014343b824 */ /* 0x000fe200078e0a00 */
[----:B------:R-:W-:Y:S01]  /*2310*/  LOP3.LUT R8, R26, 0x7, RZ, 0xc0, !PT ;  /* 0x000000071a087812 */ /* 0x000fe200078ec0ff */
[----:B------:R-:W-:Y:S01]  /*2320*/  IMAD R249, R16, c[0x0][0x18c], RZ ;  /* 0x0000630010f97a24 */ /* 0x000fe200078e02ff */
[----:B------:R-:W-:-:S02]  /*2330*/  LOP3.LUT R73, R7, 0x30, RZ, 0xc0, !PT ;  /* 0x0000003007497812 */ /* 0x000fc400078ec0ff */
[----:B------:R-:W-:Y:S01]  /*2340*/  SGXT R7, R10, 0x1 ;  /* 0x000000010a07781a */ /* 0x000fe20000000200 */
[----:B------:R-:W-:Y:S01]  /*2350*/  @!P5 IMAD.IADD R4, R4, 0x1, -R75 ;  /* 0x000000010404d824 */ /* 0x000fe200078e0a4b */
[----:B------:R-:W-:Y:S01]  /*2360*/  ISETP.GE.AND P3, PT, R14, RZ, PT ;  /* 0x000000ff0e00720c */ /* 0x000fe20003f66270 */
[C---:B------:R-:W-:Y:S01]  /*2370*/  IMAD R73, R8.reuse, 0x40, R73 ;  /* 0x0000004008497824 */ /* 0x040fe200078e0249 */
[----:B------:R-:W-:Y:S01]  /*2380*/  LOP3.LUT R7, R7, 0x90, RZ, 0xc0, !PT ;  /* 0x0000009007077812 */ /* 0x000fe200078ec0ff */
[----:B------:R-:W-:Y:S01]  /*2390*/  IMAD R8, R8, 0x110, RZ ;  /* 0x0000011008087824 */ /* 0x000fe200078e02ff */
[----:B------:R-:W-:Y:S01]  /*23a0*/  LOP3.LUT R0, RZ, c[0x0][0x17c], RZ, 0x33, !PT ;  /* 0x00005f00ff007a12 */ /* 0x000fe200078e33ff */
[C---:B------:R-:W-:Y:S01]  /*23b0*/  IMAD.SHL.U32 R10, R26.reuse, 0x10, RZ ;  /* 0x000000101a0a7824 */ /* 0x040fe200078e00ff */
[----:B------:R-:W-:Y:S01]  /*23c0*/  LOP3.LUT R2, R7, 0x7e, R6, 0x78, !PT ;  /* 0x0000007e07027812 */ /* 0x000fe200078e7806 */
[----:B------:R-:W-:Y:S01]  /*23d0*/  IMAD.SHL.U32 R7, R26, 0x80, RZ ;  /* 0x000000801a077824 */ /* 0x000fe200078e00ff */
[----:B------:R-:W-:Y:S01]  /*23e0*/  SEL R5, R0, R5, !P2 ;  /* 0x0000000500057207 */ /* 0x000fe20005000000 */
[----:B------:R-:W-:Y:S01]  /*23f0*/  @!P1 IMAD.MOV R4, RZ, RZ, -R4 ;  /* 0x000000ffff049224 */ /* 0x000fe200078e0a04 */
[----:B------:R-:W-:Y:S01]  /*2400*/  LOP3.LUT R8, R8, R71, RZ, 0x3c, !PT ;  /* 0x0000004708087212 */ /* 0x000fe200078e3cff */
[----:B------:R-:W-:Y:S01]  /*2410*/  @!P4 IMAD.MOV R55, RZ, RZ, -R55 ;  /* 0x000000ffff37c224 */ /* 0x000fe200078e0a37 */
[C---:B------:R-:W-:Y:S01]  /*2420*/  SEL R9, R0.reuse, R9, !P2 ;  /* 0x0000000900097207 */ /* 0x040fe20005000000 */
[----:B------:R-:W-:Y:S01]  /*2430*/  @!P3 IMAD.MOV R67, RZ, RZ, -R67 ;  /* 0x000000ffff43b224 */ /* 0x000fe200078e0a43 */
[C---:B------:R-:W-:Y:S01]  /*2440*/  SEL R11, R0.reuse, R11, !P2 ;  /* 0x0000000b000b7207 */ /* 0x040fe20005000000 */
[----:B------:R-:W-:Y:S01]  /*2450*/  IMAD R246, R5, c[0x0][0x190], RZ ;  /* 0x0000640005f67a24 */ /* 0x000fe200078e02ff */
[----:B------:R-:W-:Y:S01]  /*2460*/  SEL R13, R0, R13, !P2 ;  /* 0x0000000d000d7207 */ /* 0x000fe20005000000 */
[----:B------:R-:W-:Y:S01]  /*2470*/  IMAD R9, R9, c[0x0][0x190], RZ ;  /* 0x0000640009097a24 */ /* 0x000fe200078e02ff */
[----:B------:R-:W-:Y:S01]  /*2480*/  @!P0 LOP3.LUT R4, RZ, c[0x0][0x178], RZ, 0x33, !PT ;  /* 0x00005e00ff048a12 */ /* 0x000fe200078e33ff */
[----:B------:R-:W-:Y:S01]  /*2490*/  IMAD R11, R11, c[0x0][0x190], RZ ;  /* 0x000064000b0b7a24 */ /* 0x000fe200078e02ff */
[----:B------:R-:W-:Y:S01]  /*24a0*/  LOP3.LUT R73, R73, 0x30, R6, 0x78, !PT ;  /* 0x0000003049497812 */ /* 0x000fe200078e7806 */
[----:B------:R-:W-:Y:S01]  /*24b0*/  IMAD R13, R13, c[0x0][0x190], RZ ;  /* 0x000064000d0d7a24 */ /* 0x000fe200078e02ff */
[----:B------:R-:W-:Y:S01]  /*24c0*/  LOP3.LUT R6, R10, 0x200, RZ, 0xc0, !PT ;  /* 0x000002000a067812 */ /* 0x000fe200078ec0ff */
[----:B------:R-:W-:Y:S01]  /*24d0*/  IMAD R5, R4, c[0x0][0x184], RZ ;  /* 0x0000610004057a24 */ /* 0x000fe200078e02ff */
[----:B------:R-:W-:Y:S01]  /*24e0*/  LOP3.LUT R7, R8, 0x800, R7, 0xf8, !PT ;  /* 0x0000080008077812 */ /* 0x000fe200078ef807 */
[----:B------:R-:W-:Y:S01]  /*24f0*/  CS2R R70, SRZ ;  /* 0x0000000000467805 */ /* 0x000fe2000001ff00 */
[----:B------:R-:W-:Y:S01]  /*2500*/  SEL R15, R0, R15, !P2 ;  /* 0x0000000f000f7207 */ /* 0x000fe20005000000 */
[----:B------:R-:W-:Y:S01]  /*2510*/  IMAD.IADD R6, R6, 0x1, R73 ;  /* 0x0000000106067824 */ /* 0x000fe200078e0249 */
[C---:B------:R-:W-:Y:S01]  /*2520*/  SEL R17, R0.reuse, R17, !P2 ;  /* 0x0000001100117207 */ /* 0x040fe20005000000 */
[----:B------:R-:W-:Y:S01]  /*2530*/  CS2R R72, SRZ ;  /* 0x0000000000487805 */ /* 0x000fe2000001ff00 */
[C---:B------:R-:W-:Y:S01]  /*2540*/  SEL R19, R0.reuse, R19, !P2 ;  /* 0x0000001300137207 */ /* 0x040fe20005000000 */
[----:B------:R-:W-:Y:S01]  /*2550*/  IMAD R15, R15, c[0x0][0x190], RZ ;  /* 0x000064000f0f7a24 */ /* 0x000fe200078e02ff */
        /* <DEDUP_REMOVED lines=8> */
[----:B------:R-:W-:Y:S01]  /*25e0*/  SEL R12, R0, R29, !P2 ;  /* 0x0000001d000c7207 */ /* 0x000fe20005000000 */
        /* <DEDUP_REMOVED lines=41> */
[----:B------:R-:W-:Y:S01]  /*2880*/  LEA R4, P1, R5, c[0x0][0x160], 0x1 ;  /* 0x0000580005047a11 */ /* 0x000fe200078208ff */
[----:B------:R-:W-:Y:S01]  /*2890*/  IMAD R187, R187, c[0x0][0x190], RZ ;  /* 0x00006400bbbb7a24 */ /* 0x000fe200078e02ff */
[----:B------:R-:W-:Y:S01]  /*28a0*/  LEA R247, P2, R246, c[0x0][0x168], 0x1 ;  /* 0x00005a00f6f77a11 */ /* 0x000fe200078408ff */
[----:B------:R-:W-:Y:S01]  /*28b0*/  IMAD R184, R184, c[0x0][0x190], RZ ;  /* 0x00006400b8b87a24 */ /* 0x000fe200078e02ff */
[----:B------:R-:W-:Y:S01]  /*28c0*/  LEA R245, P3, R9, c[0x0][0x168], 0x1 ;  /* 0x00005a0009f57a11 */ /* 0x000fe200078608ff */
[----:B------:R-:W-:Y:S01]  /*28d0*/  IMAD.MOV.U32 R0, RZ, RZ, c[0x0][0x180] ;  /* 0x00006000ff007624 */ /* 0x000fe200078e00ff */
[----:B------:R-:W-:Y:S01]  /*28e0*/  LEA R243, P4, R11, c[0x0][0x168], 0x1 ;  /* 0x00005a000bf37a11 */ /* 0x000fe200078808ff */
[----:B------:R-:W-:Y:S01]  /*28f0*/  CS2R R52, SRZ ;  /* 0x0000000000347805 */ /* 0x000fe2000001ff00 */
[----:B------:R-:W-:Y:S01]  /*2900*/  LEA R241, P5, R13, c[0x0][0x168], 0x1 ;  /* 0x00005a000df17a11 */ /* 0x000fe200078a08ff */
[----:B------:R-:W-:Y:S01]  /*2910*/  CS2R R54, SRZ ;  /* 0x0000000000367805 */ /* 0x000fe2000001ff00 */
[----:B------:R-:W-:Y:S01]  /*2920*/  LEA.HI.X.SX32 R5, R5, c[0x0][0x164], 0x1, P1 ;  /* 0x0000590005057a11 */ /* 0x000fe200008f0eff */
[----:B------:R-:W-:Y:S01]  /*2930*/  CS2R R28, SRZ ;  /* 0x00000000001c7805 */ /* 0x000fe2000001ff00 */
[----:B------:R-:W-:Y:S01]  /*2940*/  LEA.HI.X.SX32 R246, R246, c[0x0][0x16c], 0x1, P2 ;  /* 0x00005b00f6f67a11 */ /* 0x000fe200010f0eff */
[----:B------:R-:W-:Y:S01]  /*2950*/  CS2R R30, SRZ ;  /* 0x00000000001e7805 */ /* 0x000fe2000001ff00 */
[----:B------:R-:W-:Y:S01]  /*2960*/  LEA.HI.X.SX32 R244, R9, c[0x0][0x16c], 0x1, P3 ;  /* 0x00005b0009f47a11 */ /* 0x000fe200018f0eff */
[----:B0-----:R-:W-:Y:S01]  /*2970*/  CS2R R32, SRZ ;  /* 0x0000000000207805 */ /* 0x001fe2000001ff00 */
[----:B------:R-:W-:Y:S01]  /*2980*/  LEA.HI.X.SX32 R242, R11, c[0x0][0x16c], 0x1, P4 ;  /* 0x00005b000bf27a11 */ /* 0x000fe200020f0eff */
[----:B------:R-:W-:Y:S01]  /*2990*/  CS2R R34, SRZ ;  /* 0x0000000000227805 */ /* 0x000fe2000001ff00 */
[----:B------:R-:W-:Y:S01]  /*29a0*/  LEA.HI.X.SX32 R240, R13, c[0x0][0x16c], 0x1, P5 ;  /* 0x00005b000df07a11 */ /* 0x000fe200028f0eff */
[----:B------:R-:W-:Y:S01]  /*29b0*/  CS2R R56, SRZ ;  /* 0x0000000000387805 */ /* 0x000fe2000001ff00 */
[----:B------:R-:W-:Y:S01]  /*29c0*/  LEA R239, P6, R15, c[0x0][0x168], 0x1 ;  /* 0x00005a000fef7a11 */ /* 0x000fe200078c08ff */
        /* <DEDUP_REMOVED lines=33> */
[----:B------:R-:W-:-:S02]  /*2be0*/  LEA R219, P2, R218, c[0x0][0x168], 0x1 ;  /* 0x00005a00dadb7a11 */ /* 0x000fc400078408ff */
[----:B------:R-:W-:Y:S02]  /*2bf0*/  LEA R217, P3, R216, c[0x0][0x168], 0x1 ;  /* 0x00005a00d8d97a11 */ /* 0x000fe400078608ff */
[----:B------:R-:W-:Y:S02]  /*2c00*/  LEA R215, P4, R214, c[0x0][0x168], 0x1 ;  /* 0x00005a00d6d77a11 */ /* 0x000fe400078808ff */
[----:B------:R-:W-:Y:S02]  /*2c10*/  LEA R213, P5, R212, c[0x0][0x168], 0x1 ;  /* 0x00005a00d4d57a11 */ /* 0x000fe400078a08ff */
[----:B------:R-:W-:Y:S02]  /*2c20*/  LEA.HI.X.SX32 R224, R12, c[0x0][0x16c], 0x1, P6 ;  /* 0x00005b000ce07a11 */ /* 0x000fe400030f0eff */
[----:B------:R-:W-:Y:S02]  /*2c30*/  LEA.HI.X.SX32 R222, R222, c[0x0][0x16c], 0x1, P0 ;  /* 0x00005b00dede7a11 */ /* 0x000fe400000f0eff */
[----:B------:R-:W-:-:S02]  /*2c40*/  LEA.HI.X.SX32 R220, R220, c[0x0][0x16c], 0x1, P1 ;  /* 0x00005b00dcdc7a11 */ /* 0x000fc400008f0eff */
[----:B------:R-:W-:Y:S02]  /*2c50*/  LEA.HI.X.SX32 R218, R218, c[0x0][0x16c], 0x1, P2 ;  /* 0x00005b00dada7a11 */ /* 0x000fe400010f0eff */
[----:B------:R-:W-:Y:S02]  /*2c60*/  LEA.HI.X.SX32 R216, R216, c[0x0][0x16c], 0x1, P3 ;  /* 0x00005b00d8d87a11 */ /* 0x000fe400018f0eff */
[----:B------:R-:W-:Y:S02]  /*2c70*/  LEA.HI.X.SX32 R214, R214, c[0x0][0x16c], 0x1, P4 ;  /* 0x00005b00d6d67a11 */ /* 0x000fe400020f0eff */
[----:B------:R-:W-:Y:S02]  /*2c80*/  LEA.HI.X.SX32 R212, R212, c[0x0][0x16c], 0x1, P5 ;  /* 0x00005b00d4d47a11 */ /* 0x000fe400028f0eff */
[----:B------:R-:W-:Y:S02]  /*2c90*/  LEA R210, P6, R211, c[0x0][0x168], 0x1 ;  /* 0x00005a00d3d27a11 */ /* 0x000fe400078c08ff */
[----:B------:R-:W-:-:S02]  /*2ca0*/  LEA R209, P0, R208, c[0x0][0x168], 0x1 ;  /* 0x00005a00d0d17a11 */ /* 0x000fc400078008ff */
[----:B------:R-:W-:Y:S02]  /*2cb0*/  LEA R207, P1, R206, c[0x0][0x168], 0x1 ;  /* 0x00005a00cecf7a11 */ /* 0x000fe400078208ff */
[----:B------:R-:W-:Y:S02]  /*2cc0*/  LEA R205, P2, R204, c[0x0][0x168], 0x1 ;  /* 0x00005a00cccd7a11 */ /* 0x000fe400078408ff */
[----:B------:R-:W-:Y:S02]  /*2cd0*/  LEA R202, P3, R203, c[0x0][0x168], 0x1 ;  /* 0x00005a00cbca7a11 */ /* 0x000fe400078608ff */
[----:B------:R-:W-:Y:S02]  /*2ce0*/  LEA R201, P4, R200, c[0x0][0x168], 0x1 ;  /* 0x00005a00c8c97a11 */ /* 0x000fe400078808ff */
[----:B------:R-:W-:Y:S02]  /*2cf0*/  LEA R199, P5, R198, c[0x0][0x168], 0x1 ;  /* 0x00005a00c6c77a11 */ /* 0x000fe400078a08ff */
[----:B------:R-:W-:-:S02]  /*2d00*/  LEA.HI.X.SX32 R211, R211, c[0x0][0x16c], 0x1, P6 ;  /* 0x00005b00d3d37a11 */ /* 0x000fc400030f0eff */
[----:B------:R-:W-:Y:S02]  /*2d10*/  LEA.HI.X.SX32 R208, R208, c[0x0][0x16c], 0x1, P0 ;  /* 0x00005b00d0d07a11 */ /* 0x000fe400000f0eff */
[----:B------:R-:W-:Y:S02]  /*2d20*/  LEA.HI.X.SX32 R206, R206, c[0x0][0x16c], 0x1, P1 ;  /* 0x00005b00cece7a11 */ /* 0x000fe400008f0eff */
[----:B------:R-:W-:Y:S02]  /*2d30*/  LEA.HI.X.SX32 R204, R204, c[0x0][0x16c], 0x1, P2 ;  /* 0x00005b00cccc7a11 */ /* 0x000fe400010f0eff */
[----:B------:R-:W-:Y:S02]  /*2d40*/  LEA.HI.X.SX32 R203, R203, c[0x0][0x16c], 0x1, P3 ;  /* 0x00005b00cbcb7a11 */ /* 0x000fe400018f0eff */
[----:B------:R-:W-:Y:S02]  /*2d50*/  LEA.HI.X.SX32 R200, R200, c[0x0][0x16c], 0x1, P4 ;  /* 0x00005b00c8c87a11 */ /* 0x000fe400020f0eff */
[----:B------:R-:W-:-:S02]  /*2d60*/  LEA.HI.X.SX32 R198, R198, c[0x0][0x16c], 0x1, P5 ;  /* 0x00005b00c6c67a11 */ /* 0x000fc400028f0eff */
[----:B------:R-:W-:Y:S02]  /*2d70*/  LEA R196, P6, R197, c[0x0][0x168], 0x1 ;  /* 0x00005a00c5c47a11 */ /* 0x000fe400078c08ff */
[----:B------:R-:W-:Y:S02]  /*2d80*/  LEA R194, P0, R195, c[0x0][0x168], 0x1 ;  /* 0x00005a00c3c27a11 */ /* 0x000fe400078008ff */
[----:B------:R-:W-:Y:S02]  /*2d90*/  LEA R192, P1, R193, c[0x0][0x168], 0x1 ;  /* 0x00005a00c1c07a11 */ /* 0x000fe400078208ff */
[----:B------:R-:W-:Y:S02]  /*2da0*/  LEA R190, P2, R191, c[0x0][0x168], 0x1 ;  /* 0x00005a00bfbe7a11 */ /* 0x000fe400078408ff */
[----:B------:R-:W-:Y:S02]  /*2db0*/  LEA R188, P3, R189, c[0x0][0x168], 0x1 ;  /* 0x00005a00bdbc7a11 */ /* 0x000fe400078608ff */
[----:B------:R-:W-:-:S02]  /*2dc0*/  LEA R186, P4, R187, c[0x0][0x168], 0x1 ;  /* 0x00005a00bbba7a11 */ /* 0x000fc400078808ff */
[----:B------:R-:W-:Y:S02]  /*2dd0*/  LEA R185, P5, R184, c[0x0][0x168], 0x1 ;  /* 0x00005a00b8b97a11 */ /* 0x000fe400078a08ff */
[C---:B------:R-:W-:Y:S02]  /*2de0*/  LOP3.LUT R9, R248.reuse, 0x10, RZ, 0x3c, !PT ;  /* 0x00000010f8097812 */ /* 0x040fe400078e3cff */
[C---:B------:R-:W-:Y:S02]  /*2df0*/  LOP3.LUT R8, R248.reuse, 0x30, RZ, 0x3c, !PT ;  /* 0x00000030f8087812 */ /* 0x040fe400078e3cff */
[C---:B------:R-:W-:Y:S02]  /*2e00*/  LOP3.LUT R10, R248.reuse, 0x20, RZ, 0x3c, !PT ;  /* 0x00000020f80a7812 */ /* 0x040fe400078e3cff */
[C---:B------:R-:W-:Y:S02]  /*2e10*/  LOP3.LUT R9, R248.reuse, 0x40, RZ, 0x3c, !PT ;  /* 0x00000040f8097812 */ /* 0x040fe400078e3cff */
[----:B------:R-:W-:-:S02]  /*2e20*/  LOP3.LUT R8, R248, 0x60, RZ, 0x3c, !PT ;  /* 0x00000060f8087812 */ /* 0x000fc400078e3cff */
[----:B------:R-:W-:Y:S02]  /*2e30*/  LEA.HI.X.SX32 R197, R197, c[0x0][0x16c], 0x1, P6 ;  /* 0x00005b00c5c57a11 */ /* 0x000fe400030f0eff */
[----:B------:R-:W-:Y:S02]  /*2e40*/  LEA.HI.X.SX32 R195, R195, c[0x0][0x16c], 0x1, P0 ;  /* 0x00005b00c3c37a11 */ /* 0x000fe400000f0eff */
[----:B------:R-:W-:Y:S02]  /*2e50*/  LEA.HI.X.SX32 R193, R193, c[0x0][0x16c], 0x1, P1 ;  /* 0x00005b00c1c17a11 */ /* 0x000fe400008f0eff */
[----:B------:R-:W-:Y:S02]  /*2e60*/  LEA.HI.X.SX32 R191, R191, c[0x0][0x16c], 0x1, P2 ;  /* 0x00005b00bfbf7a11 */ /* 0x000fe400010f0eff */
[----:B------:R-:W-:Y:S02]  /*2e70*/  LEA.HI.X.SX32 R189, R189, c[0x0][0x16c], 0x1, P3 ;  /* 0x00005b00bdbd7a11 */ /* 0x000fe400018f0eff */
[----:B------:R-:W-:-:S02]  /*2e80*/  LEA.HI.X.SX32 R187, R187, c[0x0][0x16c], 0x1, P4 ;  /* 0x00005b00bbbb7a11 */ /* 0x000fc400020f0eff */
[----:B------:R-:W-:Y:S02]  /*2e90*/  LEA.HI.X.SX32 R184, R184, c[0x0][0x16c], 0x1, P5 ;  /* 0x00005b00b8b87a11 */ /* 0x000fe400028f0eff */
[C---:B------:R-:W-:Y:S02]  /*2ea0*/  LOP3.LUT R10, R248.reuse, 0x50, RZ, 0x3c, !PT ;  /* 0x00000050f80a7812 */ /* 0x040fe400078e3cff */
[----:B------:R-:W-:Y:S02]  /*2eb0*/  LOP3.LUT R9, R248, 0x70, RZ, 0x3c, !PT ;  /* 0x00000070f8097812 */ /* 0x000fe400078e3cff */
[----:B------:R-:W-:Y:S02]  /*2ec0*/  LOP3.LUT R252, R2, 0x20, RZ, 0x3c, !PT ;  /* 0x0000002002fc7812 */ /* 0x000fe400078e3cff */
[----:B------:R-:W-:Y:S02]  /*2ed0*/  LOP3.LUT R8, R7, 0x40, RZ, 0x3c, !PT ;  /* 0x0000004007087812 */ /* 0x000fe400078e3cff */
.L_x_2:
[----:B------:R-:W-:Y:S01]  /*2ee0*/  ISETP.GT.AND P0, PT, R0, RZ, PT ;  /* 0x000000ff0000720c */ /* 0x000fe20003f04270 */
[----:B------:R-:W-:Y:S01]  /*2ef0*/  IMAD.MOV.U32 R8, RZ, RZ, c[0x0][0x188] ;  /* 0x00006200ff087624 */ /* 0x000fe200078e00ff */
[----:B------:R-:W-:-:S02]  /*2f00*/  PRMT R17, RZ, 0x7610, R17 ;  /* 0x00007610ff117816 */ /* 0x000fc40000000011 */
[----:B------:R-:W-:Y:S01]  /*2f10*/  ISETP.GT.AND P1, PT, R0, 0x8, PT ;  /* 0x000000080000780c */ /* 0x000fe20003f24270 */
[----:B------:R-:W-:Y:S01]  /*2f20*/  IMAD.SHL.U32 R8, R8, 0x8, RZ ;  /* 0x0000000808087824 */ /* 0x000fe200078e00ff */
[----:B------:R-:W-:Y:S01]  /*2f30*/  PRMT R80, RZ, 0x7610, R80 ;  /* 0x00007610ff507816 */ /* 0x000fe20000000050 */
[----:B------:R-:W-:Y:S02]  /*2f40*/  IMAD.MOV.U32 R10, RZ, RZ, c[0x0][0x188] ;  /* 0x00006200ff0a7624 */ /* 0x000fe400078e00ff */
[----:B------:R-:W-:-:S04]  /*2f50*/  IMAD.WIDE R8, R8, 0x2, R4 ;  /* 0x0000000208087825 */ /* 0x000fc800078e0204 */
[----:B------:R-:W2:Y:S01]  /*2f60*/  @P0 LDG.E.U16 R17, [R4.64] ;  /* 0x0000000404110981 */ /* 0x000ea2000c1e1500 */
[----:B------:R-:W-:Y:S01]  /*2f70*/  ISETP.GT.AND P0, PT, R0, 0x10, PT ;  /* 0x000000100000780c */ /* 0x000fe20003f04270 */
[----:B------:R-:W-:Y:S01]  /*2f80*/  IMAD.SHL.U32 R10, R10, 0x10, RZ ;  /* 0x000000100a0a7824 */ /* 0x000fe200078e00ff */
[----:B------:R-:W-:Y:S01]  /*2f90*/  PRMT R16, RZ, 0x7610, R16 ;  /* 0x00007610ff107816 */ /* 0x000fe20000000010 */
[----:B------:R0:W3:Y:S01]  /*2fa0*/  @P1 LDG.E.U16 R80, [R8.64] ;  /* 0x0000000408501981 */ /* 0x0000e2000c1e1500 */
[----:B------:R-:W-:Y:S01]  /*2fb0*/  ISETP.GT.AND P1, PT, R0, 0x18, PT ;  /* 0x000000180000780c */ /* 0x000fe20003f24270 */
[----:B0-----:R-:W-:-:S04]  /*2fc0*/  IMAD.WIDE R8, R10, 0x2, R4 ;  /* 0x000000020a087825 */ /* 0x001fc800078e0204 */
[----:B------:R-:W-:-:S04]  /*2fd0*/  IMAD.MOV.U32 R10, RZ, RZ, c[0x0][0x188] ;  /* 0x00006200ff0a7624 */ /* 0x000fc800078e00ff */
[----:B------:R0:W4:Y:S01]  /*2fe0*/  @P0 LDG.E.U16 R16, [R8.64] ;  /* 0x0000000408100981 */ /* 0x000122000c1e1500 */
[----:B------:R-:W-:Y:S01]  /*2ff0*/  ISETP.GT.AND P0, PT, R0, 0x1, PT ;  /* 0x000000010000780c */ /* 0x000fe20003f04270 */
[----:B------:R-:W-:Y:S01]  /*3000*/  IMAD R10, R10, 0x18, RZ ;  /* 0x000000180a0a7824 */ /* 0x000fe200078e02ff */
[----:B------:R-:W-:Y:S01]  /*3010*/  PRMT R79, RZ, 0x7610, R79 ;  /* 0x00007610ff4f7816 */ /* 0x000fe2000000004f */
[----:B------:R-:W-:Y:S02]  /*3020*/  IMAD.MOV.U32 R11, RZ, RZ, c[0x0][0x188] ;  /* 0x00006200ff0b7624 */ /* 0x000fe400078e00ff */
[----:B0-----:R-:W-:Y:S01]  /*3030*/  IMAD.WIDE R8, R10, 0x2, R4 ;  /* 0x000000020a087825 */ /* 0x001fe200078e0204 */
[----:B------:R-:W-:-:S03]  /*3040*/  PRMT R15, RZ, 0x7610, R15 ;  /* 0x00007610ff0f7816 */ /* 0x000fc6000000000f */
[----:B------:R-:W-:Y:S01]  /*3050*/  IMAD.MOV.U32 R10, RZ, RZ, c[0x0][0x188] ;  /* 0x00006200ff0a7624 */ /* 0x000fe200078e00ff */
[----:B------:R0:W5:Y:S01]  /*3060*/  @P1 LDG.E.U16 R79, [R8.64] ;  /* 0x00000004084f1981 */ /* 0x000162000c1e1500 */
[----:B------:R-:W-:Y:S01]  /*3070*/  ISETP.GT.AND P1, PT, R0, 0x9, PT ;  /* 0x000000090000780c */ /* 0x000fe20003f24270 */
[----:B------:R-:W-:Y:S02]  /*3080*/  IMAD R11, R11, 0x9, RZ ;  /* 0x000000090b0b7824 */ /* 0x000fe400078e02ff */
[----:B0-----:R-:W-:Y:S01]  /*3090*/  IMAD.WIDE R8, R10, 0x2, R4 ;  /* 0x000000020a087825 */ /* 0x001fe200078e0204 */
[----:B------:R-:W-:-:S04]  /*30a0*/  PRMT R78, RZ, 0x7610, R78 ;  /* 0x00007610ff4e7816 */ /* 0x000fc8000000004e */
[----:B------:R0:W2:Y:S01]  /*30b0*/  @P0 LDG.E.U16 R15, [R8.64] ;  /* 0x00000004080f0981 */ /* 0x0000a2000c1e1500 */
[----:B------:R-:W-:Y:S01]  /*30c0*/  ISETP.GT.AND P0, PT, R0, 0x11, PT ;  /* 0x000000110000780c */ /* 0x000fe20003f04270 */
[----:B0-----:R-:W-:-:S04]  /*30d0*/  IMAD.WIDE R8, R11, 0x2, R4 ;  /* 0x000000020b087825 */ /* 0x001fc800078e0204 */
[----:B------:R-:W-:Y:S01]  /*30e0*/  IMAD.MOV.U32 R11, RZ, RZ, c[0x0][0x188] ;  /* 0x00006200ff0b7624 */ /* 0x000fe200078e00ff */
[----:B------:R0:W2:Y:S03]  /*30f0*/  @P1 LDG.E.U16 R78, [R8.64] ;  /* 0x00000004084e1981 */ /* 0x0000a6000c1e1500 */
[----:B------:R-:W-:Y:S01]  /*3100*/  IMAD R11, R11, 0x11, RZ ;  /* 0x000000110b0b7824 */ /* 0x000fe200078e02ff */
[----:B------:R-:W-:Y:S02]  /*3110*/  PRMT R14, RZ, 0x7610, R14 ;  /* 0x00007610ff0e7816 */ /* 0x000fe4000000000e */
        /* <DEDUP_REMOVED lines=10> */
[----:B------:R-:W-:Y:S01]  /*31c0*/  IMAD.SHL.U32 R11, R11, 0x2, RZ ;  /* 0x000000020b0b7824 */ /* 0x000fe200078e00ff */
        /* <DEDUP_REMOVED lines=18> */
[----:B------:R-:W-:Y:S02]  /*32f0*/  ISETP.GT.AND P0, PT, R0, 0x3, PT ;  /* 0x000000030000780c */ /* 0x000fe40003f04270 */
[----:B------:R-:W-:Y:S01]  /*3300*/  PRMT R23, RZ, 0x7610, R23 ;  /* 0x00007610ff177816 */ /* 0x000fe20000000017 */
[----:B0-----:R-:W-:-:S04]  /*3310*/  IMAD.WIDE R8, R11, 0x2, R4 ;  /* 0x000000020b087825 */ /* 0x001fc800078e0204 */
[----:B------:R-:W-:Y:S01]  /*3320*/  IMAD.MOV.U32 R11, RZ, RZ, c[0x0][0x188] ;  /* 0x00006200ff0b7624 */ /* 0x000fe200078e00ff */
[----:B------:R0:W2:Y:S03]  /*3330*/  @P1 LDG.E.U16 R23, [R8.64] ;  /* 0x0000000408171981 */ /* 0x0000a6000c1e1500 */
[----:B------:R-:W-:Y:S01]  /*3340*/  IMAD R11, R11, 0x3, RZ ;  /* 0x000000030b0b7824 */ /* 0x000fe200078e02ff */
[----:B------:R-:W-:Y:S02]  /*3350*/  PRMT R82, RZ, 0x7610, R82 ;  /* 0x00007610ff527816 */ /* 0x000fe40000000052 */
[----:B------:R-:W-:Y:S01]  /*3360*/  ISETP.GT.AND P1, PT, R0, 0xb, PT ;  /* 0x0000000b0000780c */ /* 0x000fe20003f24270 */
[----:B------:R-:W-:Y:S02]  /*3370*/  IMAD R10, R10, 0xb, RZ ;  /* 0x0000000b0a0a7824 */ /* 0x000fe400078e02ff */
[----:B0-----:R-:W-:Y:S01]  /*3380*/  IMAD.WIDE R8, R11, 0x2, R4 ;  /* 0x000000020b087825 */ /* 0x001fe200078e0204 */
[----:B------:R-:W-:-:S02]  /*3390*/  PRMT R22, RZ, 0x7610, R22 ;  /* 0x00007610ff167816 */ /* 0x000fc40000000016 */
[C---:B------:R-:W-:Y:S01]  /*33a0*/  ISETP.GT.AND P3, PT, R0.reuse, 0x1b, PT ;  /* 0x0000001b0000780c */ /* 0x040fe20003f64270 */
[----:B------:R-:W-:Y:S01]  /*33b0*/  IMAD.MOV.U32 R11, RZ, RZ, c[0x0][0x188] ;  /* 0x00006200ff0b7624 */ /* 0x000fe200078e00ff */
[----:B------:R0:W2:Y:S01]  /*33c0*/  @P0 LDG.E.U16 R82, [R8.64] ;  /* 0x0000000408520981 */ /* 0x0000a2000c1e1500 */
[----:B------:R-:W-:Y:S02]  /*33d0*/  ISETP.GT.AND P2, PT, R0, 0x13, PT ;  /* 0x000000130000780c */ /* 0x000fe40003f44270 */
[----:B------:R-:W-:Y:S02]  /*33e0*/  IMAD R11, R11, 0x13, RZ ;  /* 0x000000130b0b7824 */ /* 0x000fe400078e02ff */
[----:B0-----:R-:W-:-:S04]  /*33f0*/  IMAD.WIDE R8, R10, 0x2, R4 ;  /* 0x000000020a087825 */ /* 0x001fc800078e0204 */
[----:B------:R-:W-:Y:S01]  /*3400*/  IMAD.MOV.U32 R10, RZ, RZ, c[0x0][0x188] ;  /* 0x00006200ff0a7624 */ /* 0x000fe200078e00ff */
[----:B------:R0:W2:Y:S01]  /*3410*/  @P1 LDG.E.U16 R22, [R8.64] ;  /* 0x0000000408161981 */ /* 0x0000a2000c1e1500 */
[----:B------:R-:W-:Y:S02]  /*3420*/  IMAD.MOV.U32 R83, RZ, RZ, c[0x0][0x188] ;  /* 0x00006200ff537624 */ /* 0x000fe400078e00ff */
[----:B------:R-:W-:Y:S01]  /*3430*/  IMAD R10, R10, 0x1b, RZ ;  /* 0x0000001b0a0a7824 */ /* 0x000fe200078e02ff */
[----:B------:R-:W-:Y:S01]  /*3440*/  PRMT R21, RZ, 0x7610, R21 ;  /* 0x00007610ff157816 */ /* 0x000fe20000000015 */
[----:B------:R-:W-:Y:S01]  /*3450*/  IMAD.MOV.U32 R178, RZ, RZ, c[0x0][0x188] ;  /* 0x00006200ffb27624 */ /* 0x000fe200078e00ff */
[----:B------:R-:W-:Y:S01]  /*3460*/  ISETP.GT.AND P1, PT, R0, 0x5, PT ;  /* 0x000000050000780c */ /* 0x000fe20003f24270 */
[----:B------:R-:W-:Y:S02]  /*3470*/  IMAD R83, R83, 0x5, RZ ;  /* 0x0000000553537824 */ /* 0x000fe400078e02ff */
[----:B0-----:R-:W-:Y:S01]  /*3480*/  IMAD.WIDE R8, R11, 0x2, R4 ;  /* 0x000000020b087825 */ /* 0x001fe200078e0204 */
[----:B------:R-:W-:-:S03]  /*3490*/  PRMT R177, RZ, 0x7610, R177 ;  /* 0x00007610ffb17816 */ /* 0x000fc600000000b1 */
[----:B------:R-:W-:Y:S01]  /*34a0*/  IMAD.WIDE R10, R10, 0x2, R4 ;  /* 0x000000020a0a7825 */ /* 0x000fe200078e0204 */
[----:B------:R-:W-:Y:S02]  /*34b0*/  ISETP.GT.AND P0, PT, R0, 0x4, PT ;  /* 0x000000040000780c */ /* 0x000fe40003f04270 */
[----:B------:R0:W2:Y:S01]  /*34c0*/  @P2 LDG.E.U16 R177, [R8.64] ;  /* 0x0000000408b12981 */ /* 0x0000a2000c1e1500 */
[----:B------:R-:W-:-:S03]  /*34d0*/  IMAD.SHL.U32 R178, R178, 0x4, RZ ;  /* 0x00000004b2b27824 */ /* 0x000fc600078e00ff */
[----:B------:R1:W2:Y:S01]  /*34e0*/  @P3 LDG.E.U16 R21, [R10.64] ;  /* 0x000000040a153981 */ /* 0x0002a2000c1e1500 */
[----:B------:R-:W-:Y:S02]  /*34f0*/  PRMT R175, RZ, 0x7610, R175 ;  /* 0x00007610ffaf7816 */ /* 0x000fe400000000af */
[----:B------:R-:W-:Y:S01]  /*3500*/  ISETP.GT.AND P2, PT, R0, 0x6, PT ;  /* 0x000000060000780c */ /* 0x000fe20003f44270 */
[----:B0-----:R-:W-:-:S04]  /*3510*/  IMAD.WIDE R8, R178, 0x2, R4 ;  /* 0x00000002b2087825 */ /* 0x001fc800078e0204 */
[----:B-1----:R-:W-:-:S04]  /*3520*/  IMAD.WIDE R10, R83, 0x2, R4 ;  /* 0x00000002530a7825 */ /* 0x002fc800078e0204 */
[----:B------:R-:W-:Y:S01]  /*3530*/  IMAD.MOV.U32 R83, RZ, RZ, c[0x0][0x188] ;  /* 0x00006200ff537624 */ /* 0x000fe200078e00ff */
[----:B------:R-:W-:Y:S01]  /*3540*/  PRMT R168, RZ, 0x7610, R168 ;  /* 0x00007610ffa87816 */ /* 0x000fe200000000a8 */
[----:B------:R-:W-:Y:S01]  /*3550*/  IMAD.MOV.U32 R178, RZ, RZ, c[0x0][0x188] ;  /* 0x00006200ffb27624 */ /* 0x000fe200078e00ff */
[----:B------:R0:W2:Y:S01]  /*3560*/  @P1 LDG.E.U16 R175, [R10.64] ;  /* 0x000000040aaf1981 */ /* 0x0000a2000c1e1500 */
[----:B------:R-:W-:Y:S02]  /*3570*/  IMAD R83, R83, 0xc, RZ ;  /* 0x0000000c53537824 */ /* 0x000fe400078e02ff */
[----:B------:R-:W-:Y:S01]  /*3580*/  IMAD R178, R178, 0x6, RZ ;  /* 0x00000006b2b27824 */ /* 0x000fe200078e02ff */
[----:B------:R1:W2:Y:S01]  /*3590*/  @P0 LDG.E.U16 R168, [R8.64] ;  /* 0x0000000408a80981 */ /* 0x0002a2000c1e1500 */
[----:B------:R-:W-:Y:S01]  /*35a0*/  PRMT R169, RZ, 0x7610, R169 ;  /* 0x00007610ffa97816 */ /* 0x000fe200000000a9 */
[----:B0-----:R-:W-:Y:S01]  /*35b0*/  IMAD.WIDE R10, R83, 0x2, R4 ;  /* 0x00000002530a7825 */ /* 0x001fe200078e0204 */
[----:B------:R-:W-:-:S03]  /*35c0*/  ISETP.GT.AND P1, PT, R0, 0x14, PT ;  /* 0x000000140000780c */ /* 0x000fc60003f24270 */
[----:B------:R-:W-:Y:S02]  /*35d0*/  IMAD.MOV.U32 R83, RZ, RZ, c[0x0][0x188] ;  /* 0x00006200ff537624 */ /* 0x000fe400078e00ff */
[----:B-1----:R-:W-:-:S04]  /*35e0*/  IMAD.WIDE R8, R178, 0x2, R4 ;  /* 0x00000002b2087825 */ /* 0x002fc800078e0204 */
[----:B------:R-:W-:Y:S01]  /*35f0*/  IMAD R83, R83, 0x14, RZ ;  /* 0x0000001453537824 */ /* 0x000fe200078e02ff */
[----:B------:R0:W2:Y:S01]  /*3600*/  @P2 LDG.E.U16 R169, [R8.64] ;  /* 0x0000000408a92981 */ /* 0x0000a2000c1e1500 */
[----:B------:R-:W-:Y:S02]  /*3610*/  PRMT R171, RZ, 0x7610, R171 ;  /* 0x00007610ffab7816 */ /* 0x000fe400000000ab */
[----:B------:R-:W-:Y:S01]  /*3620*/  ISETP.GT.AND P0, PT, R0, 0x7, PT ;  /* 0x000000070000780c */ /* 0x000fe20003f04270 */
[----:B0-----:R-:W-:-:S04]  /*3630*/  IMAD.WIDE R8, R83, 0x2, R4 ;  /* 0x0000000253087825 */ /* 0x001fc800078e0204 */
[----:B------:R-:W-:Y:S01]  /*3640*/  IMAD.MOV.U32 R83, RZ, RZ, c[0x0][0x188] ;  /* 0x00006200ff537624 */ /* 0x000fe200078e00ff */
[----:B------:R0:W3:Y:S03]  /*3650*/  @P1 LDG.E.U16 R171, [R8.64] ;  /* 0x0000000408ab1981 */ /* 0x0000e6000c1e1500 */
[----:B------:R-:W-:Y:S01]  /*3660*/  IMAD R83, R83, 0x7, RZ ;  /* 0x0000000753537824 */ /* 0x000fe200078e02ff */
[C---:B------:R-:W-:Y:S02]  /*3670*/  ISETP.GT.AND P3, PT, R0.reuse, 0xc, PT ;  /* 0x0000000c0000780c */ /* 0x040fe40003f64270 */
[----:B------:R-:W-:Y:S01]  /*3680*/  PRMT R90, RZ, 0x7610, R90 ;  /* 0x00007610ff5a7816 */ /* 0x000fe2000000005a */
[----:B0-----:R-:W-:Y:S01]  /*3690*/  IMAD.WIDE R8, R83, 0x2, R4 ;  /* 0x0000000253087825 */ /* 0x001fe200078e0204 */
[----:B------:R-:W-:-:S03]  /*36a0*/  ISETP.GT.AND P1, PT, R0, 0x1c, PT ;  /* 0x0000001c0000780c */ /* 0x000fc60003f24270 */
[----:B------:R-:W-:Y:S01]  /*36b0*/  IMAD.MOV.U32 R83, RZ, RZ, c[0x0][0x188] ;  /* 0x00006200ff537624 */ /* 0x000fe200078e00ff */
[----:B------:R-:W-:Y:S01]  /*36c0*/  PRMT R170, RZ, 0x7610, R170 ;  /* 0x00007610ffaa7816 */ /* 0x000fe200000000aa */
[----:B------:R0:W4:Y:S02]  /*36d0*/  @P0 LDG.E.U16 R90, [R8.64] ;  /* 0x00000004085a0981 */ /* 0x000124000c1e1500 */
[----:B------:R-:W-:Y:S01]  /*36e0*/  IMAD R83, R83, 0x1c, RZ ;  /* 0x0000001c53537824 */ /* 0x000fe200078e02ff */
[----:B------:R-:W-:Y:S02]  /*36f0*/  PRMT R176, RZ, 0x7610, R176 ;  /* 0x00007610ffb07816 */ /* 0x000fe400000000b0 */
[----:B------:R1:W5:Y:S01]  /*3700*/  @P3 LDG.E.U16 R170, [R10.64] ;  /* 0x000000040aaa3981 */ /* 0x000362000c1e1500 */
[----:B0-----:R-:W-:-:S04]  /*3710*/  IMAD.WIDE R8, R83, 0x2, R4 ;  /* 0x0000000253087825 */ /* 0x001fc800078e0204 */
[----:B------:R-:W-:Y:S01]  /*3720*/  IMAD.MOV.U32 R83, RZ, RZ, c[0x0][0x188] ;  /* 0x00006200ff537624 */ /* 0x000fe200078e00ff */
[C---:B------:R-:W-:Y:S01]  /*3730*/  ISETP.GT.AND P0, PT, R0.reuse, 0xd, PT ;  /* 0x0000000d0000780c */ /* 0x040fe20003f04270 */
[----:B------:R0:W5:Y:S02]  /*3740*/  @P1 LDG.E.U16 R176, [R8.64] ;  /* 0x0000000408b01981 */ /* 0x000164000c1e1500 */
[----:B------:R-:W-:Y:S01]  /*3750*/  IMAD R83, R83, 0xd, RZ ;  /* 0x0000000d53537824 */ /* 0x000fe200078e02ff */
[----:B------:R-:W-:Y:S02]  /*3760*/  ISETP.GT.AND P1, PT, R0, 0xe, PT ;  /* 0x0000000e0000780c */ /* 0x000fe40003f24270 */
[----:B------:R-:W-:Y:S01]  /*3770*/  PRMT R174, RZ, 0x7610, R174 ;  /* 0x00007610ffae7816 */ /* 0x000fe200000000ae */
[----:B0-----:R-:W-:-:S04]  /*3780*/  IMAD.WIDE R8, R83, 0x2, R4 ;  /* 0x0000000253087825 */ /* 0x001fc800078e0204 */
[----:B------:R-:W-:Y:S02]  /*3790*/  IMAD.MOV.U32 R83, RZ, RZ, c[0x0][0x188] ;  /* 0x00006200ff537624 */ /* 0x000fe400078e00ff */
[----:B------:R0:W5:Y:S02]  /*37a0*/  @P0 LDG.E.U16 R174, [R8.64] ;  /* 0x0000000408ae0981 */ /* 0x000164000c1e1500 */
[----:B------:R-:W-:-:S04]  /*37b0*/  IMAD R83, R83, 0xe, RZ ;  /* 0x0000000e53537824 */ /* 0x000fc800078e02ff */
[----:B-1----:R-:W-:Y:S01]  /*37c0*/  IMAD.WIDE R10, R83, 0x2, R4 ;  /* 0x00000002530a7825 */ /* 0x002fe200078e0204 */
[----:B------:R-:W-:Y:S02]  /*37d0*/  ISETP.GT.AND P0, PT, R0, 0x15, PT ;  /* 0x000000150000780c */ /* 0x000fe40003f04270 */
[----:B0-----:R-:W-:Y:S01]  /*37e0*/  PRMT R9, RZ, 0x7610, R9 ;  /* 0x00007610ff097816 */ /* 0x001fe20000000009 */
[----:B------:R-:W-:-:S04]  /*37f0*/  IMAD.MOV.U32 R83, RZ, RZ, c[0x0][0x188] ;  /* 0x00006200ff537624 */ /* 0x000fc800078e00ff */
[----:B------:R-:W-:Y:S01]  /*3800*/  IMAD R83, R83, 0x15, RZ ;  /* 0x0000001553537824 */ /* 0x000fe200078e02ff */
[----:B------:R0:W5:Y:S01]  /*3810*/  @P1 LDG.E.U16 R9, [R10.64] ;  /* 0x000000040a091981 */ /* 0x000162000c1e1500 */
[----:B------:R-:W-:Y:S02]  /*3820*/  ISETP.GT.AND P1, PT, R0, 0x1d, PT ;  /* 0x0000001d0000780c */ /* 0x000fe40003f24270 */
[----:B------:R-:W-:Y:S01]  /*3830*/  PRMT R173, RZ, 0x7610, R173 ;  /* 0x00007610ffad7816 */ /* 0x000fe200000000ad */
[----:B0-----:R-:W-:-:S04]  /*3840*/  IMAD.WIDE R10, R83, 0x2, R4 ;  /* 0x00000002530a7825 */ /* 0x001fc800078e0204 */
[----:B------:R-:W-:Y:S01]  /*3850*/  IMAD.MOV.U32 R83, RZ, RZ, c[0x0][0x188] ;  /* 0x00006200ff537624 */ /* 0x000fe200078e00ff */
[----:B------:R0:W5:Y:S03]  /*3860*/  @P0 LDG.E.U16 R173, [R10.64] ;  /* 0x000000040aad0981 */ /* 0x000166000c1e1500 */
[----:B------:R-:W-:Y:S01]  /*3870*/  IMAD R83, R83, 0x1d, RZ ;  /* 0x0000001d53537824 */ /* 0x000fe200078e02ff */
[----:B------:R-:W-:-:S03]  /*3880*/  PRMT R172, RZ, 0x7610, R172 ;  /* 0x00007610ffac7816 */ /* 0x000fc600000000ac */
[----:B0-----:R-:W-:-:S05]  /*3890*/  IMAD.WIDE R10, R83, 0x2, R4 ;  /* 0x00000002530a7825 */ /* 0x001fca00078e0204 */
[----:B------:R0:W5:Y:S01]  /*38a0*/  @P1 LDG.E.U16 R172, [R10.64] ;  /* 0x000000040aac1981 */ /* 0x000162000c1e1500 */
[----:B------:R-:W-:Y:S01]  /*38b0*/  IMAD.MOV.U32 R83, RZ, RZ, c[0x0][0x188] ;  /* 0x00006200ff537624 */ /* 0x000fe200078e00ff */
[----:B------:R-:W-:-:S03]  /*38c0*/  ISETP.GT.AND P0, PT, R0, 0xf, PT ;  /* 0x0000000f0000780c */ /* 0x000fc60003f04270 */
[----:B------:R-:W-:Y:S01]  /*38d0*/  IMAD R83, R83, 0xf, RZ ;  /* 0x0000000f53537824 */ /* 0x000fe200078e02ff */
[----:B------:R-:W-:-:S03]  /*38e0*/  PRMT R89, RZ, 0x7610, R89 ;  /* 0x00007610ff597816 */ /* 0x000fc60000000059 */
[----:B0-----:R-:W-:-:S04]  /*38f0*/  IMAD.WIDE R10, R83, 0x2, R4 ;  /* 0x00000002530a7825 */ /* 0x001fc800078e0204 */
[----:B------:R-:W-:Y:S01]  /*3900*/  IMAD.MOV.U32 R83, RZ, RZ, c[0x0][0x188] ;  /* 0x00006200ff537624 */ /* 0x000fe200078e00ff */
[----:B------:R-:W-:Y:S01]  /*3910*/  ISETP.GT.AND P1, PT, R0, 0x16, PT ;  /* 0x000000160000780c */ /* 0x000fe20003f24270 */
[----:B------:R0:W5:Y:S02]  /*3920*/  @P0 LDG.E.U16 R89, [R10.64] ;  /* 0x000000040a590981 */ /* 0x000164000c1e1500 */
[----:B------:R-:W-:Y:S01]  /*3930*/  IMAD R83, R83, 0x16, RZ ;  /* 0x0000001653537824 */ /* 0x000fe200078e02ff */
[----:B------:R-:W-:-:S03]  /*3940*/  PRMT R8, RZ, 0x7610, R8 ;  /* 0x00007610ff087816 */ /* 0x000fc60000000008 */
[----:B0-----:R-:W-:-:S04]  /*3950*/  IMAD.WIDE R10, R83, 0x2, R4 ;  /* 0x00000002530a7825 */ /* 0x001fc800078e0204 */
[----:B------:R-:W-:Y:S02]  /*3960*/  IMAD.MOV.U32 R83, RZ, RZ, c[0x0][0x188] ;  /* 0x00006200ff537624 */ /* 0x000fe400078e00ff */
[----:B------:R0:W5:Y:S02]  /*3970*/  @P1 LDG.E.U16 R8, [R10.64] ;  /* 0x000000040a081981 */ /* 0x000164000c1e1500 */
[----:B------:R-:W-:-:S04]  /*3980*/  IMAD R83, R83, 0x17, RZ ;  /* 0x0000001753537824 */ /* 0x000fc800078e02ff */
[----:B0-----:R-:W-:Y:S02]  /*3990*/  IMAD.WIDE R10, R83, 0x2, R4 ;  /* 0x00000002530a7825 */ /* 0x001fe400078e0204 */
[----:B------:R-:W0:Y:S01]  /*39a0*/  S2R R83, SR_TID.X ;  /* 0x0000000000537919 */ /* 0x000e220000002100 */
[C---:B------:R-:W-:Y:S01]  /*39b0*/  ISETP.GT.AND P0, PT, R0.reuse, 0x17, PT ;  /* 0x000000170000780c */ /* 0x040fe20003f04270 */
[----:B------:R-:W-:Y:S01]  /*39c0*/  IMAD.MOV.U32 R178, RZ, RZ, c[0x0][0x188] ;  /* 0x00006200ffb27624 */ /* 0x000fe200078e00ff */
[----:B------:R-:W-:Y:S02]  /*39d0*/  PRMT R88, RZ, 0x7610, R88 ;  /* 0x00007610ff587816 */ /* 0x000fe40000000058 */
[----:B------:R-:W-:Y:S01]  /*39e0*/  ISETP.GT.AND P1, PT, R0, 0x1e, PT ;  /* 0x0000001e0000780c */ /* 0x000fe20003f24270 */
[----:B------:R-:W-:Y:S01]  /*39f0*/  IMAD R178, R178, 0x1e, RZ ;  /* 0x0000001eb2b27824 */ /* 0x000fe200078e02ff */
[----:B------:R-:W-:Y:S02]  /*3a00*/  ISETP.GT.AND P2, PT, R0, 0x1f, PT ;  /* 0x0000001f0000780c */ /* 0x000fe40003f44270 */
[----:B------:R-:W-:-:S05]  /*3a10*/  PRMT R91, RZ, 0x7610, R91 ;  /* 0x00007610ff5b7816 */ /* 0x000fca000000005b */
[----:B------:R1:W5:Y:S01]  /*3a20*/  @P0 LDG.E.U16 R88, [R10.64] ;  /* 0x000000040a580981 */ /* 0x000362000c1e1500 */
[----:B------:R-:W-:Y:S01]  /*3a30*/  PRMT R87, RZ, 0x7610, R87 ;  /* 0x00007610ff577816 */ /* 0x000fe20000000057 */
[----:B-1----:R-:W-:Y:S01]  /*3a40*/  IMAD.WIDE R10, R178, 0x2, R4 ;  /* 0x00000002b20a7825 */ /* 0x002fe200078e0204 */
[----:B0-----:R-:W-:-:S03]  /*3a50*/  LOP3.LUT R178, R83, 0x1f, RZ, 0xc0, !PT ;  /* 0x0000001f53b27812 */ /* 0x001fc600078ec0ff */
[----:B------:R-:W-:Y:S01]  /*3a60*/  IMAD.MOV.U32 R83, RZ, RZ, c[0x0][0x188] ;  /* 0x00006200ff537624 */ /* 0x000fe200078e00ff */
[----:B------:R0:W5:Y:S03]  /*3a70*/  @P1 LDG.E.U16 R91, [R10.64] ;  /* 0x000000040a5b1981 */ /* 0x000166000c1e1500 */
[----:B------:R-:W-:-:S04]  /*3a80*/  IMAD R83, R83, 0x1f, RZ ;  /* 0x0000001f53537824 */ /* 0x000fc800078e02ff */
[----:B0-----:R-:W-:-:S05]  /*3a90*/  IMAD.WIDE R10, R83, 0x2, R4 ;  /* 0x00000002530a7825 */ /* 0x001fca00078e0204 */
[----:B------:R0:W5:Y:S04]  /*3aa0*/  @P2 LDG.E.U16 R87, [R10.64] ;  /* 0x000000040a572981 */ /* 0x000168000c1e1500 */
[----:B------:R-:W-:Y:S01]  /*3ab0*/  BAR.SYNC.DEFER_BLOCKING 0x0 ;  /* 0x0000000000007b1d */ /* 0x000fe20000010000 */
[----:B------:R-:W-:Y:S02]  /*3ac0*/  LOP3.LUT R185, R185, R184, RZ, 0x3c, !PT ;  /* 0x000000b8b9b97212 */ /* 0x000fe400078e3cff */
[----:B------:R-:W-:Y:S02]  /*3ad0*/  ISETP.GE.AND P0, PT, R178, R0, PT ;  /* 0x00000000b200720c */ /* 0x000fe40003f06270 */
[----:B------:R-:W-:-:S04]  /*3ae0*/  LOP3.LUT R184, R185, R184, RZ, 0x3c, !PT ;  /* 0x000000b8b9b87212 */ /* 0x000fc800078e3cff */
[----:B------:R-:W-:Y:S02]  /*3af0*/  LOP3.LUT R185, R185, R184, RZ, 0x3c, !PT ;  /* 0x000000b8b9b97212 */ /* 0x000fe400078e3cff */
[----:B------:R-:W-:-:S03]  /*3b00*/  PRMT R86, RZ, 0x7610, R86 ;  /* 0x00007610ff567816 */ /* 0x000fc60000000056 */
[C---:B0-----:R-:W-:Y:S01]  /*3b10*/  IMAD.WIDE R10, R249.reuse, 0x2, R184 ;  /* 0x00000002f90a7825 */ /* 0x041fe200078e02b8 */
[----:B------:R-:W-:Y:S02]  /*3b20*/  PRMT R20, RZ, 0x7610, R20 ;  /* 0x00007610ff147816 */ /* 0x000fe40000000014 */
[----:B------:R-:W-:Y:S02]  /*3b30*/  PRMT R85, RZ, 0x7610, R85 ;  /* 0x00007610ff557816 */ /* 0x000fe40000000055 */
[----:B------:R0:W5:Y:S02]  /*3b40*/  @!P0 LDG.E.U16 R86, [R10.64] ;  /* 0x000000040a568981 */ /* 0x000164000c1e1500 */
[----:B0-----:R-:W-:-:S05]  /*3b50*/  IMAD.WIDE R10, R249, 0x2, R186 ;  /* 0x00000002f90a7825 */ /* 0x001fca00078e02ba */
[----:B------:R0:W5:Y:S01]  /*3b60*/  @!P0 LDG.E.U16 R20, [R10.64] ;  /* 0x000000040a148981 */ /* 0x000162000c1e1500 */
[----:B------:R-:W-:Y:S01]  /*3b70*/  PRMT R19, RZ, 0x7610, R19 ;  /* 0x00007610ff137816 */ /* 0x000fe20000000013 */
[----:B0-----:R-:W-:-:S05]  /*3b80*/  IMAD.WIDE R10, R249, 0x2, R188 ;  /* 0x00000002f90a7825 */ /* 0x001fca00078e02bc */
[----:B------:R0:W5:Y:S01]  /*3b90*/  @!P0 LDG.E.U16 R85, [R10.64] ;  /* 0x000000040a558981 */ /* 0x000162000c1e1500 */
[----:B------:R-:W-:Y:S01]  /*3ba0*/  PRMT R84, RZ, 0x7610, R84 ;  /* 0x00007610ff547816 */ /* 0x000fe20000000054 */
[----:B0-----:R-:W-:-:S05]  /*3bb0*/  IMAD.WIDE R10, R249, 0x2, R190 ;  /* 0x00000002f90a7825 */ /* 0x001fca00078e02be */
[----:B------:R0:W5:Y:S01]  /*3bc0*/  @!P0 LDG.E.U16 R19, [R10.64] ;  /* 0x000000040a138981 */ /* 0x000162000c1e1500 */
[----:B------:R-:W-:Y:S02]  /*3bd0*/  PRMT R18, RZ, 0x7610, R18 ;  /* 0x00007610ff127816 */ /* 0x000fe40000000012 */
[----:B------:R-:W-:Y:S01]  /*3be0*/  LOP3.LUT R199, R199, R198, RZ, 0x3c, !PT ;  /* 0x000000c6c7c77212 */ /* 0x000fe200078e3cff */
[----:B0-----:R-:W-:-:S03]  /*3bf0*/  IMAD.WIDE R10, R249, 0x2, R192 ;  /* 0x00000002f90a7825 */ /* 0x001fc600078e02c0 */
[----:B------:R-:W-:Y:S02]  /*3c00*/  LOP3.LUT R198, R199, R198, RZ, 0x3c, !PT ;  /* 0x000000c6c7c67212 */ /* 0x000fe400078e3cff */
[----:B------:R0:W5:Y:S01]  /*3c10*/  @!P0 LDG.E.U16 R84, [R10.64] ;  /* 0x000000040a548981 */ /* 0x000162000c1e1500 */
[----:B------:R-:W-:Y:S02]  /*3c20*/  PRMT R81, RZ, 0x7610, R81 ;  /* 0x00007610ff517816 */ /* 0x000fe40000000051 */
[----:B------:R-:W-:Y:S01]  /*3c30*/  LOP3.LUT R201, R201, R200, RZ, 0x3c, !PT ;  /* 0x000000c8c9c97212 */ /* 0x000fe200078e3cff */
[----:B0-----:R-:W-:Y:S01]  /*3c40*/  IMAD.WIDE R10, R249, 0x2, R194 ;  /* 0x00000002f90a7825 */ /* 0x001fe200078e02c2 */
[----:B------:R-:W-:-:S04]  /*3c50*/  LOP3.LUT R199, R199, R198, RZ, 0x3c, !PT ;  /* 0x000000c6c7c77212 */ /* 0x000fc800078e3cff */
[----:B------:R0:W5:Y:S01]  /*3c60*/  @!P0 LDG.E.U16 R18, [R10.64] ;  /* 0x000000040a128981 */ /* 0x000162000c1e1500 */
[----:B------:R-:W-:-:S03]  /*3c70*/  LOP3.LUT R200, R201, R200, RZ, 0x3c, !PT ;  /* 0x000000c8c9c87212 */ /* 0x000fc600078e3cff */
[----:B--2---:R1:W-:Y:S01]  /*3c80*/  STS.U16 [R248], R17 ;  /* 0x00000011f8007388 */ /* 0x0043e20000000400 */
[----:B0-----:R-:W-:Y:S01]  /*3c90*/  IMAD.WIDE R10, R249, 0x2, R196 ;  /* 0x00000002f90a7825 */ /* 0x001fe200078e02c4 */
[----:B------:R-:W-:Y:S02]  /*3ca0*/  LOP3.LUT R201, R201, R200, RZ, 0x3c, !PT ;  /* 0x000000c8c9c97212 */ /* 0x000fe400078e3cff */
[----:B-1----:R-:W-:Y:S02]  /*3cb0*/  PRMT R17, RZ, 0x7610, R17 ;  /* 0x00007610ff117816 */ /* 0x002fe40000000011 */
[----:B------:R0:W2:Y:S01]  /*3cc0*/  @!P0 LDG.E.U16 R81, [R10.64] ;  /* 0x000000040a518981 */ /* 0x0000a2000c1e1500 */
[----:B------:R-:W-:-:S03]  /*3cd0*/  LOP3.LUT R205, R205, R204, RZ, 0x3c, !PT ;  /* 0x000000cccdcd7212 */ /* 0x000fc600078e3cff */
[----:B---3--:R1:W-:Y:S01]  /*3ce0*/  STS.U16 [R248+0x800], R80 ;  /* 0x00080050f8007388 */ /* 0x0083e20000000400 */
[----:B0-----:R-:W-:Y:S01]  /*3cf0*/  IMAD.WIDE R10, R249, 0x2, R198 ;  /* 0x00000002f90a7825 */ /* 0x001fe200078e02c6 */
[----:B-1----:R-:W-:-:S04]  /*3d00*/  PRMT R80, RZ, 0x7610, R80 ;  /* 0x00007610ff507816 */ /* 0x002fc80000000050 */
[----:B------:R0:W3:Y:S01]  /*3d10*/  @!P0 LDG.E.U16 R17, [R10.64] ;  /* 0x000000040a118981 */ /* 0x0000e2000c1e1500 */
[----:B------:R-:W-:Y:S02]  /*3d20*/  LOP3.LUT R204, R205, R204, RZ, 0x3c, !PT ;  /* 0x000000cccdcc7212 */ /* 0x000fe400078e3cff */
[----:B------:R-:W-:Y:S01]  /*3d30*/  LOP3.LUT R207, R207, R206, RZ, 0x3c, !PT ;  /* 0x000000cecfcf7212 */ /* 0x000fe200078e3cff */
[----:B----4-:R1:W-:Y:S01]  /*3d40*/  STS.U16 [R248+0x1000], R16 ;  /* 0x00100010f8007388 */ /* 0x0103e20000000400 */
[----:B0-----:R-:W-:Y:S01]  /*3d50*/  IMAD.WIDE R10, R249, 0x2, R200 ;  /* 0x00000002f90a7825 */ /* 0x001fe200078e02c8 */
[----:B------:R-:W-:Y:S02]  /*3d60*/  LOP3.LUT R205, R205, R204, RZ, 0x3c, !PT ;  /* 0x000000cccdcd7212 */ /* 0x000fe400078e3cff */
[----:B-1----:R-:W-:Y:S02]  /*3d70*/  PRMT R16, RZ, 0x7610, R16 ;  /* 0x00007610ff107816 */ /* 0x002fe40000000010 */
[----:B------:R0:W4:Y:S01]  /*3d80*/  @!P0 LDG.E.U16 R80, [R10.64] ;  /* 0x000000040a508981 */ /* 0x000122000c1e1500 */
[----:B------:R-:W-:-:S02]  /*3d90*/  LOP3.LUT R206, R207, R206, RZ, 0x3c, !PT ;  /* 0x000000cecfce7212 */ /* 0x000fc400078e3cff */
[----:B------:R-:W-:Y:S01]  /*3da0*/  LOP3.LUT R83, R248, 0x10, RZ, 0x3c, !PT ;  /* 0x00000010f8537812 */ /* 0x000fe200078e3cff */
[----:B-----5:R1:W-:Y:S01]  /*3db0*/  STS.U16 [R248+0x1800], R79 ;  /* 0x0018004ff8007388 */ /* 0x0203e20000000400 */
[----:B------:R-:W-:Y:S01]  /*3dc0*/  LOP3.LUT R209, R209, R208, RZ, 0x3c, !PT ;  /* 0x000000d0d1d17212 */ /* 0x000fe200078e3cff */
[----:B0-----:R-:W-:Y:S01]  /*3dd0*/  IMAD.WIDE R10, R249, 0x2, R202 ;  /* 0x00000002f90a7825 */ /* 0x001fe200078e02ca */
[----:B------:R-:W-:Y:S02]  /*3de0*/  LOP3.LUT R207, R207, R206, RZ, 0x3c, !PT ;  /* 0x000000cecfcf7212 */ /* 0x000fe400078e3cff */
[----:B-1----:R-:W-:Y:S02]  /*3df0*/  PRMT R79, RZ, 0x7610, R79 ;  /* 0x00007610ff4f7816 */ /* 0x002fe4000000004f */
[----:B------:R0:W5:Y:S01]  /*3e00*/  @!P0 LDG.E.U16 R16, [R10.64] ;  /* 0x000000040a108981 */ /* 0x000162000c1e1500 */
[----:B------:R-:W-:-:S03]  /*3e10*/  LOP3.LUT R208, R209, R208, RZ, 0x3c, !PT ;  /* 0x000000d0d1d07212 */ /* 0x000fc600078e3cff */
[----:B------:R1:W-:Y:S01]  /*3e20*/  STS.U16 [R83+0x100], R15 ;  /* 0x0001000f53007388 */ /* 0x0003e20000000400 */
[----:B0-----:R-:W-:Y:S01]  /*3e30*/  IMAD.WIDE R10, R249, 0x2, R204 ;  /* 0x00000002f90a7825 */ /* 0x001fe200078e02cc */
[----:B------:R-:W-:Y:S02]  /*3e40*/  LOP3.LUT R209, R209, R208, RZ, 0x3c, !PT ;  /* 0x000000d0d1d17212 */ /* 0x000fe400078e3cff */
[----:B-1----:R-:W-:Y:S02]  /*3e50*/  PRMT R15, RZ, 0x7610, R15 ;  /* 0x00007610ff0f7816 */ /* 0x002fe4000000000f */
[----:B------:R0:W2:Y:S01]  /*3e60*/  @!P0 LDG.E.U16 R79, [R10.64] ;  /* 0x000000040a4f8981 */ /* 0x0000a2000c1e1500 */
[----:B------:R-:W-:-:S03]  /*3e70*/  LOP3.LUT R213, R213, R212, RZ, 0x3c, !PT ;  /* 0x000000d4d5d57212 */ /* 0x000fc600078e3cff */
[----:B------:R1:W-:Y:S01]  /*3e80*/  STS.U16 [R83+0x900], R78 ;  /* 0x0009004e53007388 */ /* 0x0003e20000000400 */
[----:B0-----:R-:W-:Y:S01]  /*3e90*/  IMAD.WIDE R10, R249, 0x2, R206 ;  /* 0x00000002f90a7825 */ /* 0x001fe200078e02ce */
[----:B-1----:R-:W-:-:S04]  /*3ea0*/  PRMT R78, RZ, 0x7610, R78 ;  /* 0x00007610ff4e7816 */ /* 0x002fc8000000004e */
[----:B------:R0:W2:Y:S01]  /*3eb0*/  @!P0 LDG.E.U16 R15, [R10.64] ;  /* 0x000000040a0f8981 */ /* 0x0000a2000c1e1500 */
[----:B------:R-:W-:Y:S02]  /*3ec0*/  LOP3.LUT R212, R213, R212, RZ, 0x3c, !PT ;  /* 0x000000d4d5d47212 */ /* 0x000fe400078e3cff */
[----:B------:R-:W-:Y:S01]  /*3ed0*/  LOP3.LUT R215, R215, R214, RZ, 0x3c, !PT ;  /* 0x000000d6d7d77212 */ /* 0x000fe200078e3cff */
[----:B------:R1:W-:Y:S01]  /*3ee0*/  STS.U16 [R83+0x1100], R14 ;  /* 0x0011000e53007388 */ /* 0x0003e20000000400 */
[----:B0-----:R-:W-:Y:S01]  /*3ef0*/  IMAD.WIDE R10, R249, 0x2, R208 ;  /* 0x00000002f90a7825 */ /* 0x001fe200078e02d0 */
[----:B------:R-:W-:Y:S02]  /*3f00*/  LOP3.LUT R213, R213, R212, RZ, 0x3c, !PT ;  /* 0x000000d4d5d57212 */ /* 0x000fe400078e3cff */
[----:B-1----:R-:W-:Y:S02]  /*3f10*/  PRMT R14, RZ, 0x7610, R14 ;  /* 0x00007610ff0e7816 */ /* 0x002fe4000000000e */
[----:B------:R0:W2:Y:S01]  /*3f20*/  @!P0 LDG.E.U16 R78, [R10.64] ;  /* 0x000000040a4e8981 */ /* 0x0000a2000c1e1500 */
[----:B------:R-:W-:-:S02]  /*3f30*/  LOP3.LUT R214, R215, R214, RZ, 0x3c, !PT ;  /* 0x000000d6d7d67212 */ /* 0x000fc400078e3cff */
[----:B------:R-:W-:Y:S01]  /*3f40*/  LOP3.LUT R217, R217, R216, RZ, 0x3c, !PT ;  /* 0x000000d8d9d97212 */ /* 0x000fe200078e3cff */
[----:B------:R1:W-:Y:S01]  /*3f50*/  STS.U16 [R83+0x1900], R77 ;  /* 0x0019004d53007388 */ /* 0x0003e20000000400 */
[----:B0-----:R-:W-:Y:S01]  /*3f60*/  IMAD.WIDE R10, R249, 0x2, R210 ;  /* 0x00000002f90a7825 */ /* 0x001fe200078e02d2 */
[----:B------:R-:W-:Y:S02]  /*3f70*/  LOP3.LUT R215, R215, R214, RZ, 0x3c, !PT ;  /* 0x000000d6d7d77212 */ /* 0x000fe400078e3cff */
[----:B-1----:R-:W-:Y:S02]  /*3f80*/  LOP3.LUT R83, R248, 0x20, RZ, 0x3c, !PT ;  /* 0x00000020f8537812 */ /* 0x002fe400078e3cff */
[----:B------:R0:W2:Y:S01]  /*3f90*/  @!P0 LDG.E.U16 R14, [R10.64] ;  /* 0x000000040a0e8981 */ /* 0x0000a2000c1e1500 */
[----:B------:R-:W-:Y:S02]  /*3fa0*/  PRMT R77, RZ, 0x7610, R77 ;  /* 0x00007610ff4d7816 */ /* 0x000fe4000000004d */
[----:B------:R-:W-:Y:S01]  /*3fb0*/  LOP3.LUT R216, R217, R216, RZ, 0x3c, !PT ;  /* 0x000000d8d9d87212 */ /* 0x000fe200078e3cff */
[----:B------:R1:W-:Y:S01]  /*3fc0*/  STS.U16 [R83+0x200], R13 ;  /* 0x0002000d53007388 */ /* 0x0003e20000000400 */
[----:B------:R-:W-:Y:S01]  /*3fd0*/  LOP3.LUT R219, R219, R218, RZ, 0x3c, !PT ;  /* 0x000000dadbdb7212 */ /* 0x000fe200078e3cff */
[----:B0-----:R-:W-:Y:S01]  /*3fe0*/  IMAD.WIDE R10, R249, 0x2, R212 ;  /* 0x00000002f90a7825 */ /* 0x001fe200078e02d4 */
[----:B------:R-:W-:-:S02]  /*3ff0*/  LOP3.LUT R217, R217, R216, RZ, 0x3c, !PT ;  /* 0x000000d8d9d97212 */ /* 0x000fc400078e3cff */
[----:B-1----:R-:W-:Y:S02]  /*4000*/  PRMT R13, RZ, 0x7610, R13 ;  /* 0x00007610ff0d7816 */ /* 0x002fe4000000000d */
[----:B------:R0:W2:Y:S01]  /*4010*/  @!P0 LDG.E.U16 R77, [R10.64] ;  /* 0x000000040a4d8981 */ /* 0x0000a2000c1e1500 */
[----:B------:R-:W-:Y:S02]  /*4020*/  LOP3.LUT R218, R219, R218, RZ, 0x3c, !PT ;  /* 0x000000dadbda7212 */ /* 0x000fe400078e3cff */
[----:B------:R-:W-:Y:S01]  /*4030*/  LOP3.LUT R221, R221, R220, RZ, 0x3c, !PT ;  /* 0x000000dcdddd7212 */ /* 0x000fe200078e3cff */
[----:B------:R1:W-:Y:S01]  /*4040*/  STS.U16 [R83+0xa00], R76 ;  /* 0x000a004c53007388 */ /* 0x0003e20000000400 */
[----:B0-----:R-:W-:Y:S01]  /*4050*/  IMAD.WIDE R10, R249, 0x2, R214 ;  /* 0x00000002f90a7825 */ /* 0x001fe200078e02d6 */
[----:B------:R-:W-:Y:S02]  /*4060*/  LOP3.LUT R219, R219, R218, RZ, 0x3c, !PT ;  /* 0x000000dadbdb7212 */ /* 0x000fe400078e3cff */
[----:B-1----:R-:W-:-:S02]  /*4070*/  PRMT R76, RZ, 0x7610, R76 ;  /* 0x00007610ff4c7816 */ /* 0x002fc4000000004c */
[----:B------:R0:W3:Y:S01]  /*4080*/  @!P0 LDG.E.U16 R13, [R10.64] ;  /* 0x000000040a0d8981 */ /* 0x0000e2000c1e1500 */
[----:B------:R-:W-:-:S03]  /*4090*/  LOP3.LUT R220, R221, R220, RZ, 0x3c, !PT ;  /* 0x000000dcdddc7212 */ /* 0x000fc600078e3cff */
[----:B------:R1:W-:Y:S01]  /*40a0*/  STS.U16 [R83+0x1200], R12 ;  /* 0x0012000c53007388 */ /* 0x0003e20000000400 */
[----:B0-----:R-:W-:Y:S01]  /*40b0*/  IMAD.WIDE R10, R249, 0x2, R216 ;  /* 0x00000002f90a7825 */ /* 0x001fe200078e02d8 */
[----:B------:R-:W-:Y:S02]  /*40c0*/  LOP3.LUT R223, R223, R222, RZ, 0x3c, !PT ;  /* 0x000000dedfdf7212 */ /* 0x000fe400078e3cff */
[----:B-1----:R-:W-:Y:S02]  /*40d0*/  PRMT R12, RZ, 0x7610, R12 ;  /* 0x00007610ff0c7816 */ /* 0x002fe4000000000c */
[----:B------:R0:W3:Y:S01]  /*40e0*/  @!P0 LDG.E.U16 R76, [R10.64] ;  /* 0x000000040a4c8981 */ /* 0x0000e2000c1e1500 */
[----:B------:R-:W-:Y:S02]  /*40f0*/  LOP3.LUT R221, R221, R220, RZ, 0x3c, !PT ;  /* 0x000000dcdddd7212 */ /* 0x000fe400078e3cff */
[----:B------:R-:W-:Y:S01]  /*4100*/  LOP3.LUT R222, R223, R222, RZ, 0x3c, !PT ;  /* 0x000000dedfde7212 */ /* 0x000fe200078e3cff */
[----:B------:R1:W-:Y:S01]  /*4110*/  STS.U16 [R83+0x1a00], R23 ;  /* 0x001a001753007388 */ /* 0x0003e20000000400 */
[----:B0-----:R-:W-:Y:S01]  /*4120*/  IMAD.WIDE R10, R249, 0x2, R218 ;  /* 0x00000002f90a7825 */ /* 0x001fe200078e02da */
[----:B------:R-:W-:-:S02]  /*4130*/  LOP3.LUT R225, R225, R224, RZ, 0x3c, !PT ;  /* 0x000000e0e1e17212 */ /* 0x000fc400078e3cff */
[----:B-1----:R-:W-:Y:S02]  /*4140*/  PRMT R23, RZ, 0x7610, R23 ;  /* 0x00007610ff177816 */ /* 0x002fe40000000017 */
[----:B------:R0:W5:Y:S01]  /*4150*/  @!P0 LDG.E.U16 R12, [R10.64] ;  /* 0x000000040a0c8981 */ /* 0x000162000c1e1500 */
[----:B------:R-:W-:Y:S02]  /*4160*/  LOP3.LUT R178, R248, 0x30, RZ, 0x3c, !PT ;  /* 0x00000030f8b27812 */ /* 0x000fe400078e3cff */
[----:B------:R-:W-:Y:S02]  /*4170*/  LOP3.LUT R223, R223, R222, RZ, 0x3c, !PT ;  /* 0x000000dedfdf7212 */ /* 0x000fe400078e3cff */
[----:B------:R-:W-:Y:S01]  /*4180*/  LOP3.LUT R224, R225, R224, RZ, 0x3c, !PT ;  /* 0x000000e0e1e07212 */ /* 0x000fe200078e3cff */
[----:B0-----:R-:W-:Y:S01]  /*4190*/  IMAD.WIDE R10, R249, 0x2, R220 ;  /* 0x00000002f90a7825 */ /* 0x001fe200078e02dc */
[----:B------:R0:W-:Y:S01]  /*41a0*/  STS.U16 [R178+0x300], R82 ;  /* 0x00030052b2007388 */ /* 0x0001e20000000400 */
[----:B------:R-:W-:-:S03]  /*41b0*/  LOP3.LUT R227, R227, R226, RZ, 0x3c, !PT ;  /* 0x000000e2e3e37212 */ /* 0x000fc600078e3cff */
[----:B------:R1:W5:Y:S01]  /*41c0*/  @!P0 LDG.E.U16 R23, [R10.64] ;  /* 0x000000040a178981 */ /* 0x000362000c1e1500 */
[----:B------:R-:W-:Y:S02]  /*41d0*/  LOP3.LUT R225, R225, R224, RZ, 0x3c, !PT ;  /* 0x000000e0e1e17212 */ /* 0x000fe400078e3cff */
[----:B------:R-:W-:Y:S01]  /*41e0*/  LOP3.LUT R226, R227, R226, RZ, 0x3c, !PT ;  /* 0x000000e2e3e27212 */ /* 0x000fe200078e3cff */
[----:B0-----:R-:W-:Y:S01]  /*41f0*/  IMAD.WIDE R82, R249, 0x2, R222 ;  /* 0x00000002f9527825 */ /* 0x001fe200078e02de */
[----:B-1----:R-:W-:Y:S01]  /*4200*/  PRMT R11, RZ, 0x7610, R11 ;  /* 0x00007610ff0b7816 */ /* 0x002fe2000000000b */
[----:B------:R0:W-:Y:S01]  /*4210*/  STS.U16 [R178+0xb00], R22 ;  /* 0x000b0016b2007388 */ /* 0x0001e20000000400 */
[----:B------:R-:W-:Y:S02]  /*4220*/  LOP3.LUT R229, R229, R228, RZ, 0x3c, !PT ;  /* 0x000000e4e5e57212 */ /* 0x000fe400078e3cff */
[----:B------:R-:W-:Y:S02]  /*4230*/  LOP3.LUT R227, R227, R226, RZ, 0x3c, !PT ;  /* 0x000000e2e3e37212 */ /* 0x000fe400078e3cff */
[----:B------:R1:W5:Y:S01]  /*4240*/  @!P0 LDG.E.U16 R11, [R82.64] ;  /* 0x00000004520b8981 */ /* 0x000362000c1e1500 */
[----:B------:R-:W-:-:S02]  /*4250*/  LOP3.LUT R228, R229, R228, RZ, 0x3c, !PT ;  /* 0x000000e4e5e47212 */ /* 0x000fc400078e3cff */
[----:B0-----:R-:W-:Y:S01]  /*4260*/  PRMT R22, RZ, 0x7610, R22 ;  /* 0x00007610ff167816 */ /* 0x001fe20000000016 */
[----:B-1----:R-:W-:Y:S01]  /*4270*/  IMAD.WIDE R82, R249, 0x2, R224 ;  /* 0x00000002f9527825 */ /* 0x002fe200078e02e0 */
[----:B------:R-:W-:Y:S02]  /*4280*/  PRMT R10, RZ, 0x7610, R10 ;  /* 0x00007610ff0a7816 */ /* 0x000fe4000000000a */
[----:B------:R-:W-:Y:S02]  /*4290*/  LOP3.LUT R231, R231, R230, RZ, 0x3c, !PT ;  /* 0x000000e6e7e77212 */ /* 0x000fe400078e3cff */
[----:B------:R0:W5:Y:S01]  /*42a0*/  @!P0 LDG.E.U16 R22, [R82.64] ;  /* 0x0000000452168981 */ /* 0x000162000c1e1500 */
[----:B------:R-:W-:Y:S02]  /*42b0*/  LOP3.LUT R229, R229, R228, RZ, 0x3c, !PT ;  /* 0x000000e4e5e57212 */ /* 0x000fe400078e3cff */
[----:B------:R-:W-:Y:S01]  /*42c0*/  LOP3.LUT R230, R231, R230, RZ, 0x3c, !PT ;  /* 0x000000e6e7e67212 */ /* 0x000fe200078e3cff */
[----:B------:R-:W-:Y:S01]  /*42d0*/  STS.U16 [R178+0x1300], R177 ;  /* 0x001300b1b2007388 */ /* 0x000fe20000000400 */
[----:B------:R-:W-:Y:S01]  /*42e0*/  LOP3.LUT R233, R233, R232, RZ, 0x3c, !PT ;  /* 0x000000e8e9e97212 */ /* 0x000fe200078e3cff */
[----:B0-----:R-:W-:-:S02]  /*42f0*/  IMAD.WIDE R82, R249, 0x2, R226 ;  /* 0x00000002f9527825 */ /* 0x001fc400078e02e2 */
[----:B------:R0:W-:Y:S01]  /*4300*/  STS.U16 [R178+0x1b00], R21 ;  /* 0x001b0015b2007388 */ /* 0x0001e20000000400 */
[----:B------:R-:W-:-:S03]  /*4310*/  LOP3.LUT R231, R231, R230, RZ, 0x3c, !PT ;  /* 0x000000e6e7e77212 */ /* 0x000fc600078e3cff */
[----:B------:R1:W5:Y:S01]  /*4320*/  @!P0 LDG.E.U16 R10, [R82.64] ;  /* 0x00000004520a8981 */ /* 0x000362000c1e1500 */
[----:B------:R-:W-:Y:S02]  /*4330*/  LOP3.LUT R232, R233, R232, RZ, 0x3c, !PT ;  /* 0x000000e8e9e87212 */ /* 0x000fe400078e3cff */
[----:B0-----:R-:W-:Y:S02]  /*4340*/  LOP3.LUT R178, R248, 0x40, RZ, 0x3c, !PT ;  /* 0x00000040f8b27812 */ /* 0x001fe400078e3cff */
[----:B------:R-:W-:Y:S01]  /*4350*/  PRMT R21, RZ, 0x7610, R21 ;  /* 0x00007610ff157816 */ /* 0x000fe20000000015 */
[----:B-1----:R-:W-:Y:S02]  /*4360*/  IMAD.WIDE R82, R249, 0x2, R228 ;  /* 0x00000002f9527825 */ /* 0x002fe400078e02e4 */
[----:B------:R0:W-:Y:S01]  /*4370*/  STS.U16 [R178+0x400], R168 ;  /* 0x000400a8b2007388 */ /* 0x0001e20000000400 */
[----:B------:R-:W-:-:S03]  /*4380*/  LOP3.LUT R235, R235, R234, RZ, 0x3c, !PT ;  /* 0x000000eaebeb7212 */ /* 0x000fc600078e3cff */
[----:B------:R1:W5:Y:S01]  /*4390*/  @!P0 LDG.E.U16 R21, [R82.64] ;  /* 0x0000000452158981 */ /* 0x000362000c1e1500 */
[----:B------:R-:W-:Y:S02]  /*43a0*/  LOP3.LUT R233, R233, R232, RZ, 0x3c, !PT ;  /* 0x000000e8e9e97212 */ /* 0x000fe400078e3cff */
[----:B0-----:R-:W-:Y:S01]  /*43b0*/  PRMT R168, RZ, 0x7610, R168 ;  /* 0x00007610ffa87816 */ /* 0x001fe200000000a8 */
[----:B-1----:R-:W-:Y:S01]  /*43c0*/  IMAD.WIDE R82, R249, 0x2, R230 ;  /* 0x00000002f9527825 */ /* 0x002fe200078e02e6 */
[----:B------:R-:W-:Y:S01]  /*43d0*/  LOP3.LUT R234, R235, R234, RZ, 0x3c, !PT ;  /* 0x000000eaebea7212 */ /* 0x000fe200078e3cff */
        /* <DEDUP_REMOVED lines=18> */
[----:B0-----:R-:W-:Y:S02]  /*4500*/  LOP3.LUT R178, R248, 0x50, RZ, 0x3c, !PT ;  /* 0x00000050f8b27812 */ /* 0x001fe400078e3cff */
[----:B------:R-:W-:Y:S01]  /*4510*/  PRMT R176, RZ, 0x7610, R176 ;  /* 0x00007610ffb07816 */ /* 0x000fe200000000b0 */
        /* <DEDUP_REMOVED lines=22> */
[C---:B------:R-:W-:Y:S01]  /*4680*/  LOP3.LUT R246, R247.reuse, R246, RZ, 0x3c, !PT ;  /* 0x000000f6f7f67212 */ /* 0x040fe200078e3cff */
[----:B------:R0:W-:Y:S04]  /*4690*/  STS.U16 [R178+0x1d00], R172 ;  /* 0x001d00acb2007388 */ /* 0x0001e80000000400 */
[----:B------:R1:W5:Y:S01]  /*46a0*/  @!P0 LDG.E.U16 R173, [R82.64] ;  /* 0x0000000452ad8981 */ /* 0x000362000c1e1500 */
[----:B------:R-:W-:-:S02]  /*46b0*/  LOP3.LUT R247, R247, R246, RZ, 0x3c, !PT ;  /* 0x000000f6f7f77212 */ /* 0x000fc400078e3cff */
[----:B0-----:R-:W-:Y:S02]  /*46c0*/  LOP3.LUT R178, R248, 0x60, RZ, 0x3c, !PT ;  /* 0x00000060f8b27812 */ /* 0x001fe400078e3cff */
[----:B------:R-:W-:Y:S01]  /*46d0*/  PRMT R172, RZ, 0x7610, R172 ;  /* 0x00007610ffac7816 */ /* 0x000fe200000000ac */
[C---:B-1----:R-:W-:Y:S02]  /*46e0*/  IMAD.WIDE R82, R249.reuse, 0x2, R244 ;  /* 0x00000002f9527825 */ /* 0x042fe400078e02f4 */
[----:B------:R0:W-:Y:S04]  /*46f0*/  STS.U16 [R178+0x600], R169 ;  /* 0x000600a9b2007388 */ /* 0x0001e80000000400 */
[----:B------:R1:W5:Y:S01]  /*4700*/  @!P0 LDG.E.U16 R172, [R82.64] ;  /* 0x0000000452ac8981 */ /* 0x000362000c1e1500 */
[----:B0-----:R-:W-:Y:S01]  /*4710*/  PRMT R169, RZ, 0x7610, R169 ;  /* 0x00007610ffa97816 */ /* 0x001fe200000000a9 */
[----:B-1----:R-:W-:-:S05]  /*4720*/  IMAD.WIDE R82, R249, 0x2, R246 ;  /* 0x00000002f9527825 */ /* 0x002fca00078e02f6 */
[----:B------:R-:W5:Y:S01]  /*4730*/  @!P0 LDG.E.U16 R169, [R82.64] ;  /* 0x0000000452a98981 */ /* 0x000f62000c1e1500 */
[----:B------:R-:W-:-:S03]  /*4740*/  LOP3.LUT R177, R248, 0x70, RZ, 0x3c, !PT ;  /* 0x00000070f8b17812 */ /* 0x000fc600078e3cff */
[----:B------:R-:W-:Y:S04]  /*4750*/  STS.U16 [R178+0xe00], R9 ;  /* 0x000e0009b2007388 */ /* 0x000fe80000000400 */
[----:B------:R0:W-:Y:S04]  /*4760*/  STS.U16 [R178+0x1600], R8 ;  /* 0x00160008b2007388 */ /* 0x0001e80000000400 */
[----:B------:R-:W-:Y:S04]  /*4770*/  STS.U16 [R178+0x1e00], R91 ;  /* 0x001e005bb2007388 */ /* 0x000fe80000000400 */
[----:B------:R-:W-:Y:S04]  /*4780*/  STS.U16 [R177+0x700], R90 ;  /* 0x0007005ab1007388 */ /* 0x000fe80000000400 */
[----:B------:R-:W-:Y:S04]  /*4790*/  STS.U16 [R177+0xf00], R89 ;  /* 0x000f0059b1007388 */ /* 0x000fe80000000400 */
[----:B------:R-:W-:Y:S04]  /*47a0*/  STS.U16 [R177+0x1700], R88 ;  /* 0x00170058b1007388 */ /* 0x000fe80000000400 */
[----:B------:R-:W-:Y:S04]  /*47b0*/  STS.U16 [R177+0x1f00], R87 ;  /* 0x001f0057b1007388 */ /* 0x000fe80000000400 */
[----:B------:R-:W-:Y:S04]  /*47c0*/  STS.U16 [R2+0x2000], R86 ;  /* 0x0020005602007388 */ /* 0x000fe80000000400 */
[----:B------:R-:W-:Y:S04]  /*47d0*/  STS.U16 [R2+0x2200], R85 ;  /* 0x0022005502007388 */ /* 0x000fe80000000400 */
[----:B------:R-:W-:Y:S04]  /*47e0*/  STS.U16 [R2+0x2400], R84 ;  /* 0x0024005402007388 */ /* 0x000fe80000000400 */
[----:B--2---:R-:W-:Y:S04]  /*47f0*/  STS.U16 [R2+0x2600], R81 ;  /* 0x0026005102007388 */ /* 0x004fe80000000400 */
[----:B----4-:R-:W-:Y:S04]  /*4800*/  STS.U16 [R2+0x2800], R80 ;  /* 0x0028005002007388 */ /* 0x010fe80000000400 */
[----:B------:R-:W-:Y:S04]  /*4810*/  STS.U16 [R2+0x2a00], R79 ;  /* 0x002a004f02007388 */ /* 0x000fe80000000400 */
[----:B------:R-:W-:Y:S04]  /*4820*/  STS.U16 [R2+0x2c00], R78 ;  /* 0x002c004e02007388 */ /* 0x000fe80000000400 */
[----:B------:R-:W-:Y:S04]  /*4830*/  STS.U16 [R2+0x2e00], R77 ;  /* 0x002e004d02007388 */ /* 0x000fe80000000400 */
[----:B---3--:R-:W-:Y:S01]  /*4840*/  STS.U16 [R2+0x3000], R76 ;  /* 0x0030004c02007388 */ /* 0x008fe20000000400 */
[----:B0-----:R-:W-:-:S03]  /*4850*/  LOP3.LUT R8, R7, 0x40, RZ, 0x3c, !PT ;  /* 0x0000004007087812 */ /* 0x001fc600078e3cff */
[----:B-----5:R-:W-:Y:S04]  /*4860*/  STS.U16 [R2+0x3200], R23 ;  /* 0x0032001702007388 */ /* 0x020fe80000000400 */
        /* <DEDUP_REMOVED lines=22> */
[----:B------:R-:W-:Y:S06]  /*49d0*/  BAR.SYNC.DEFER_BLOCKING 0x0 ;  /* 0x0000000000007b1d */ /* 0x000fec0000010000 */
[----:B------:R-:W-:Y:S04]  /*49e0*/  LDSM.16.MT88.4 R176, [R8] ;  /* 0x0000000008b0783b */ /* 0x000fe80000004200 */
[----:B------:R-:W-:Y:S04]  /*49f0*/  LDSM.16.MT88.4 R168, [R8+0x80] ;  /* 0x0000800008a8783b */ /* 0x000fe80000004200 */
[----:B------:R-:W-:Y:S04]  /*4a00*/  LDSM.16.M88.4 R20, [R6+0x2000] ;  /* 0x002000000614783b */ /* 0x000fe80000000200 */
[----:B------:R-:W0:Y:S04]  /*4a10*/  LDSM.16.MT88.4 R172, [R7+0x80] ;  /* 0x0000800007ac783b */ /* 0x000e280000004200 */
[----:B------:R-:W1:Y:S04]  /*4a20*/  LDSM.16.M88.4 R8, [R6+0x2400] ;  /* 0x002400000608783b */ /* 0x000e680000000200 */
[----:B------:R-:W2:Y:S04]  /*4a30*/  LDSM.16.M88.4 R12, [R6+0x2800] ;  /* 0x00280000060c783b */ /* 0x000ea80000000200 */
[----:B------:R-:W3:Y:S04]  /*4a40*/  LDSM.16.M88.4 R16, [R6+0x2c00] ;  /* 0x002c00000610783b */ /* 0x000ee80000000200 */
[----:B------:R-:W4:Y:S04]  /*4a50*/  LDSM.16.M88.4 R88, [R6+0x3000] ;  /* 0x003000000658783b */ /* 0x000f280000000200 */
[----:B------:R-:W5:Y:S04]  /*4a60*/  LDSM.16.M88.4 R84, [R6+0x3400] ;  /* 0x003400000654783b */ /* 0x000f680000000200 */
[----:B------:R-:W3:Y:S04]  /*4a70*/  LDSM.16.M88.4 R80, [R6+0x3800] ;  /* 0x003800000650783b */ /* 0x000ee80000000200 */
[----:B------:R-:W4:Y:S04]  /*4a80*/  LDSM.16.M88.4 R76, [R6+0x3c00] ;  /* 0x003c0000064c783b */ /* 0x000f280000000200 */
[----:B------:R-:W4:Y:S01]  /*4a90*/  LDSM.16.MT88.4 R180, [R7] ;  /* 0x0000000007b4783b */ /* 0x000f220000004200 */
[C---:B0-----:R-:W-:Y:S08]  /*4aa0*/  HMMA.16816.F32.BF16 R24, R172.reuse, R20, R24 ;  /* 0x00000014ac18723c */ /* 0x041ff00000041818 */
[C---:B-1----:R-:W-:Y:S08]  /*4ab0*/  HMMA.16816.F32.BF16 R36, R172.reuse, R8, R36 ;  /* 0x00000008ac24723c */ /* 0x042ff00000041824 */
[C---:B--2---:R-:W-:Y:S08]  /*4ac0*/  HMMA.16816.F32.BF16 R40, R172.reuse, R12, R40 ;  /* 0x0000000cac28723c */ /* 0x044ff00000041828 */
[C---:B---3--:R-:W-:Y:S08]  /*4ad0*/  HMMA.16816.F32.BF16 R148, R172.reuse, R16, R148 ;  /* 0x00000010ac94723c */ /* 0x048ff00000041894 */
[C---:B----4-:R-:W-:Y:S08]  /*4ae0*/  HMMA.16816.F32.BF16 R96, R172.reuse, R88, R96 ;  /* 0x00000058ac60723c */ /* 0x050ff00000041860 */
[C---:B-----5:R-:W-:Y:S08]  /*4af0*/  HMMA.16816.F32.BF16 R92, R172.reuse, R84, R92 ;  /* 0x00000054ac5c723c */ /* 0x060ff0000004185c */
[C---:B------:R-:W-:Y:S08]  /*4b00*/  HMMA.16816.F32.BF16 R44, R172.reuse, R80, R44 ;  /* 0x00000050ac2c723c */ /* 0x040ff0000004182c */
[----:B------:R-:W-:Y:S01]  /*4b10*/  HMMA.16816.F32.BF16 R48, R172, R76, R48 ;  /* 0x0000004cac30723c */ /* 0x000fe20000041830 */
[----:B------:R-:W0:Y:S07]  /*4b20*/  LDSM.16.MT88.4 R172, [R7+0x1080] ;  /* 0x0010800007ac783b */ /* 0x000e2e0000004200 */
[-C--:B------:R-:W-:Y:S08]  /*4b30*/  HMMA.16816.F32.BF16 R128, R180, R20.reuse, R128 ;  /* 0x00000014b480723c */ /* 0x080ff00000041880 */
[-C--:B------:R-:W-:Y:S08]  /*4b40*/  HMMA.16816.F32.BF16 R52, R176, R20.reuse, R52 ;  /* 0x00000014b034723c */ /* 0x080ff00000041834 */
[----:B------:R-:W-:Y:S07]  /*4b50*/  HMMA.16816.F32.BF16 R60, R168, R20, R60 ;  /* 0x00000014a83c723c */ /* 0x000fee000004183c */
[----:B------:R-:W-:Y:S01]  /*4b60*/  LOP3.LUT R21, R7, 0x40, RZ, 0x3c, !PT ;  /* 0x0000004007157812 */ /* 0x000fe200078e3cff */
[-C--:B------:R-:W-:Y:S08]  /*4b70*/  HMMA.16816.F32.BF16 R28, R176, R8.reuse, R28 ;  /* 0x00000008b01c723c */ /* 0x080ff0000004181c */
[----:B------:R-:W-:Y:S08]  /*4b80*/  HMMA.16816.F32.BF16 R64, R168, R8, R64 ;  /* 0x00000008a840723c */ /* 0x000ff00000041840 */
[-C--:B------:R-:W-:Y:S08]  /*4b90*/  HMMA.16816.F32.BF16 R32, R176, R12.reuse, R32 ;  /* 0x0000000cb020723c */ /* 0x080ff00000041820 */
[----:B------:R-:W-:Y:S08]  /*4ba0*/  HMMA.16816.F32.BF16 R68, R168, R12, R68 ;  /* 0x0000000ca844723c */ /* 0x000ff00000041844 */
[-C--:B------:R-:W-:Y:S08]  /*4bb0*/  HMMA.16816.F32.BF16 R56, R176, R16.reuse, R56 ;  /* 0x00000010b038723c */ /* 0x080ff00000041838 */
[----:B------:R-:W-:Y:S08]  /*4bc0*/  HMMA.16816.F32.BF16 R72, R168, R16, R72 ;  /* 0x00000010a848723c */ /* 0x000ff00000041848 */
[C---:B------:R-:W-:Y:S08]  /*4bd0*/  HMMA.16816.F32.BF16 R132, R176.reuse, R88, R132 ;  /* 0x00000058b084723c */ /* 0x040ff00000041884 */
[C---:B------:R-:W-:Y:S08]  /*4be0*/  HMMA.16816.F32.BF16 R136, R176.reuse, R84, R136 ;  /* 0x00000054b088723c */ /* 0x040ff00000041888 */
[C---:B------:R-:W-:Y:S08]  /*4bf0*/  HMMA.16816.F32.BF16 R140, R176.reuse, R80, R140 ;  /* 0x00000050b08c723c */ /* 0x040ff0000004188c */
[----:B------:R-:W-:Y:S01]  /*4c00*/  HMMA.16816.F32.BF16 R144, R176, R76, R144 ;  /* 0x0000004cb090723c */ /* 0x000fe20000041890 */
[----:B------:R-:W1:Y:S07]  /*4c10*/  LDSM.16.MT88.4 R176, [R7+0x1000] ;  /* 0x0010000007b0783b */ /* 0x000e6e0000004200 */
[C---:B------:R-:W-:Y:S08]  /*4c20*/  HMMA.16816.F32.BF16 R152, R168.reuse, R88, R152 ;  /* 0x00000058a898723c */ /* 0x040ff00000041898 */
[C---:B------:R-:W-:Y:S08]  /*4c30*/  HMMA.16816.F32.BF16 R156, R168.reuse, R84, R156 ;  /* 0x00000054a89c723c */ /* 0x040ff0000004189c */
[C---:B------:R-:W-:Y:S08]  /*4c40*/  HMMA.16816.F32.BF16 R160, R168.reuse, R80, R160 ;  /* 0x00000050a8a0723c */ /* 0x040ff000000418a0 */
[----:B------:R-:W-:Y:S01]  /*4c50*/  HMMA.16816.F32.BF16 R164, R168, R76, R164 ;  /* 0x0000004ca8a4723c */ /* 0x000fe200000418a4 */
[----:B------:R-:W2:Y:S07]  /*4c60*/  LDSM.16.MT88.4 R168, [R21+0x1000] ;  /* 0x0010000015a8783b */ /* 0x000eae0000004200 */
[C---:B0-----:R-:W-:Y:S08]  /*4c70*/  HMMA.16816.F32.BF16 R24, R172.reuse, R22, R24 ;  /* 0x00000016ac18723c */ /* 0x041ff00000041818 */
[C---:B------:R-:W-:Y:S08]  /*4c80*/  HMMA.16816.F32.BF16 R36, R172.reuse, R10, R36 ;  /* 0x0000000aac24723c */ /* 0x040ff00000041824 */
[C---:B------:R-:W-:Y:S08]  /*4c90*/  HMMA.16816.F32.BF16 R40, R172.reuse, R14, R40 ;  /* 0x0000000eac28723c */ /* 0x040ff00000041828 */
[C---:B------:R-:W-:Y:S08]  /*4ca0*/  HMMA.16816.F32.BF16 R148, R172.reuse, R18, R148 ;  /* 0x00000012ac94723c */ /* 0x040ff00000041894 */
[C---:B------:R-:W-:Y:S08]  /*4cb0*/  HMMA.16816.F32.BF16 R96, R172.reuse, R90, R96 ;  /* 0x0000005aac60723c */ /* 0x040ff00000041860 */
[C---:B------:R-:W-:Y:S08]  /*4cc0*/  HMMA.16816.F32.BF16 R92, R172.reuse, R86, R92 ;  /* 0x00000056ac5c723c */ /* 0x040ff0000004185c */
[C---:B------:R-:W-:Y:S08]  /*4cd0*/  HMMA.16816.F32.BF16 R44, R172.reuse, R82, R44 ;  /* 0x00000052ac2c723c */ /* 0x040ff0000004182c */
[----:B------:R-:W-:Y:S01]  /*4ce0*/  HMMA.16816.F32.BF16 R48, R172, R78, R48 ;  /* 0x0000004eac30723c */ /* 0x000fe20000041830 */
[----:B------:R-:W0:Y:S07]  /*4cf0*/  LDSM.16.MT88.4 R172, [R21+0x1080] ;  /* 0x0010800015ac783b */ /* 0x000e2e0000004200 */
[----:B------:R-:W-:Y:S07]  /*4d00*/  HMMA.16816.F32.BF16 R124, R180, R8, R124 ;  /* 0x00000008b47c723c */ /* 0x000fee000004187c */
[----:B------:R-:W-:-:S04]  /*4d10*/  IMAD.WIDE R8, R251, 0x2, R244 ;  /* 0x00000002fb087825 */ /* 0x000fc800078e02f4 */
[----:B------:R-:W-:Y:S02]  /*4d20*/  IMAD.MOV.U32 R245, RZ, RZ, R8 ;  /* 0x000000fffff57224 */ /* 0x000fe400078e0008 */
[----:B------:R-:W-:Y:S02]  /*4d30*/  IMAD.MOV.U32 R244, RZ, RZ, R9 ;  /* 0x000000fffff47224 */ /* 0x000fe400078e0009 */
[----:B------:R-:W-:-:S04]  /*4d40*/  IMAD.WIDE R8, R251, 0x2, R240 ;  /* 0x00000002fb087825 */ /* 0x000fc800078e02f0 */
[----:B------:R-:W-:Y:S02]  /*4d50*/  IMAD.MOV.U32 R241, RZ, RZ, R8 ;  /* 0x000000fffff17224 */ /* 0x000fe400078e0008 */
[----:B------:R-:W-:Y:S02]  /*4d60*/  IMAD.MOV.U32 R240, RZ, RZ, R9 ;  /* 0x000000fffff07224 */ /* 0x000fe400078e0009 */
[----:B------:R-:W-:-:S04]  /*4d70*/  IMAD.WIDE R8, R251, 0x2, R234 ;  /* 0x00000002fb087825 */ /* 0x000fc800078e02ea */
[----:B------:R-:W-:Y:S02]  /*4d80*/  IMAD.MOV.U32 R235, RZ, RZ, R8 ;  /* 0x000000ffffeb7224 */ /* 0x000fe400078e0008 */
[----:B------:R-:W-:Y:S02]  /*4d90*/  IMAD.MOV.U32 R234, RZ, RZ, R9 ;  /* 0x000000ffffea7224 */ /* 0x000fe400078e0009 */
[----:B------:R-:W-:Y:S01]  /*4da0*/  IMAD.WIDE R8, R251, 0x2, R230 ;  /* 0x00000002fb087825 */ /* 0x000fe200078e02e6 */
[----:B------:R-:W-:Y:S03]  /*4db0*/  HMMA.16816.F32.BF16 R120, R180, R12, R120 ;  /* 0x0000000cb478723c */ /* 0x000fe60000041878 */
[----:B------:R-:W-:Y:S02]  /*4dc0*/  IMAD.MOV.U32 R231, RZ, RZ, R8 ;  /* 0x000000ffffe77224 */ /* 0x000fe400078e0008 */
[----:B------:R-:W-:-:S02]  /*4dd0*/  IMAD.MOV.U32 R230, RZ, RZ, R9 ;  /* 0x000000ffffe67224 */ /* 0x000fc400078e0009 */
[C---:B------:R-:W-:Y:S01]  /*4de0*/  IMAD.WIDE R12, R251.reuse, 0x2, R242 ;  /* 0x00000002fb0c7825 */ /* 0x040fe200078e02f2 */
[----:B------:R-:W-:Y:S03]  /*4df0*/  HMMA.16816.F32.BF16 R116, R180, R16, R116 ;  /* 0x00000010b474723c */ /* 0x000fe60000041874 */
[----:B------:R-:W-:-:S05]  /*4e00*/  IMAD.WIDE R8, R251, 0x2, R224 ;  /* 0x00000002fb087825 */ /* 0x000fca00078e02e0 */
[----:B------:R-:W-:Y:S01]  /*4e10*/  HMMA.16816.F32.BF16 R112, R180, R88, R112 ;  /* 0x00000058b470723c */ /* 0x000fe20000041870 */
[----:B------:R-:W-:Y:S02]  /*4e20*/  IMAD.MOV.U32 R243, RZ, RZ, R12 ;  /* 0x000000fffff37224 */ /* 0x000fe400078e000c */
[----:B------:R-:W-:Y:S02]  /*4e30*/  IMAD.MOV.U32 R242, RZ, RZ, R13 ;  /* 0x000000fffff27224 */ /* 0x000fe400078e000d */
[----:B------:R-:W-:-:S03]  /*4e40*/  IMAD.MOV.U32 R225, RZ, RZ, R8 ;  /* 0x000000ffffe17224 */ /* 0x000fc600078e0008 */
[----:B------:R-:W-:Y:S01]  /*4e50*/  HMMA.16816.F32.BF16 R108, R180, R84, R108 ;  /* 0x00000054b46c723c */ /* 0x000fe2000004186c */
[----:B------:R-:W-:Y:S02]  /*4e60*/  IMAD.MOV.U32 R224, RZ, RZ, R9 ;  /* 0x000000ffffe07224 */ /* 0x000fe400078e0009 */
[----:B------:R-:W-:-:S05]  /*4e70*/  IMAD.WIDE R12, R251, 0x2, R236 ;  /* 0x00000002fb0c7825 */ /* 0x000fca00078e02ec */
[----:B------:R-:W-:Y:S01]  /*4e80*/  HMMA.16816.F32.BF16 R104, R180, R80, R104 ;  /* 0x00000050b468723c */ /* 0x000fe20000041868 */
[----:B------:R-:W-:-:S07]  /*4e90*/  IMAD.WIDE R8, R251, 0x2, R218 ;  /* 0x00000002fb087825 */ /* 0x000fce00078e02da */
[----:B------:R-:W-:Y:S01]  /*4ea0*/  HMMA.16816.F32.BF16 R100, R180, R76, R100 ;  /* 0x0000004cb464723c */ /* 0x000fe20000041864 */
[----:B------:R-:W-:Y:S01]  /*4eb0*/  IMAD.MOV.U32 R237, RZ, RZ, R12 ;  /* 0x000000ffffed7224 */ /* 0x000fe200078e000c */
[----:B------:R-:W-:Y:S01]  /*4ec0*/  IADD3 R250, R250, -0x1, RZ ;  /* 0xfffffffffafa7810 */ /* 0x000fe20007ffe0ff */
[----:B------:R-:W-:Y:S02]  /*4ed0*/  IMAD.MOV.U32 R236, RZ, RZ, R13 ;  /* 0x000000ffffec7224 */ /* 0x000fe400078e000d */
[----:B------:R-:W-:Y:S02]  /*4ee0*/  IMAD.MOV.U32 R219, RZ, RZ, R8 ;  /* 0x000000ffffdb7224 */ /* 0x000fe400078e0008 */
[----:B------:R-:W-:Y:S01]  /*4ef0*/  IMAD.MOV.U32 R218, RZ, RZ, R9 ;  /* 0x000000ffffda7224 */ /* 0x000fe200078e0009 */
[----:B-1----:R-:W-:Y:S01]  /*4f00*/  HMMA.16816.F32.BF16 R124, R176, R10, R124 ;  /* 0x0000000ab07c723c */ /* 0x002fe2000004187c */
[----:B------:R-:W-:-:S04]  /*4f10*/  IMAD.WIDE R16, R251, 0x2, R246 ;  /* 0x00000002fb107825 */ /* 0x000fc800078e02f6 */
[----:B------:R-:W-:-:S03]  /*4f20*/  IMAD.WIDE R12, R251, 0x2, R232 ;  /* 0x00000002fb0c7825 */ /* 0x000fc600078e02e8 */
[----:B--2---:R-:W-:Y:S01]  /*4f30*/  HMMA.16816.F32.BF16 R28, R168, R10, R28 ;  /* 0x0000000aa81c723c */ /* 0x004fe2000004181c */
[----:B------:R-:W-:Y:S01]  /*4f40*/  IMAD.WIDE R8, R251, 0x2, R212 ;  /* 0x00000002fb087825 */ /* 0x000fe200078e02d4 */
[----:B------:R-:W-:-:S06]  /*4f50*/  ISETP.NE.U32.AND P0, PT, R250, RZ, PT ;  /* 0x000000fffa00720c */ /* 0x000fcc0003f05070 */
[----:B0-----:R-:W-:Y:S01]  /*4f60*/  HMMA.16816.F32.BF16 R64, R172, R10, R64 ;  /* 0x0000000aac40723c */ /* 0x001fe20000041840 */
[----:B------:R-:W-:Y:S02]  /*4f70*/  IMAD.MOV.U32 R247, RZ, RZ, R16 ;  /* 0x000000fffff77224 */ /* 0x000fe400078e0010 */
[----:B------:R-:W-:-:S04]  /*4f80*/  IMAD.MOV.U32 R246, RZ, RZ, R17 ;  /* 0x000000fffff67224 */ /* 0x000fc800078e0011 */
[----:B------:R-:W-:-:S04]  /*4f90*/  IMAD.WIDE R10, R251, 0x2, R220 ;  /* 0x00000002fb0a7825 */ /* 0x000fc800078e02dc */
[----:B------:R-:W-:Y:S02]  /*4fa0*/  IMAD.MOV.U32 R233, RZ, RZ, R12 ;  /* 0x000000ffffe97224 */ /* 0x000fe400078e000c */
[----:B------:R-:W-:Y:S02]  /*4fb0*/  IMAD.MOV.U32 R232, RZ, RZ, R13 ;  /* 0x000000ffffe87224 */ /* 0x000fe400078e000d */
[----:B------:R-:W-:Y:S02]  /*4fc0*/  IMAD.MOV.U32 R221, RZ, RZ, R10 ;  /* 0x000000ffffdd7224 */ /* 0x000fe400078e000a */
[----:B------:R-:W-:Y:S02]  /*4fd0*/  IMAD.MOV.U32 R220, RZ, RZ, R11 ;  /* 0x000000ffffdc7224 */ /* 0x000fe400078e000b */
[----:B------:R-:W-:Y:S02]  /*4fe0*/  IMAD.MOV.U32 R213, RZ, RZ, R8 ;  /* 0x000000ffffd57224 */ /* 0x000fe400078e0008 */
[----:B------:R-:W-:-:S02]  /*4ff0*/  IMAD.MOV.U32 R212, RZ, RZ, R9 ;  /* 0x000000ffffd47224 */ /* 0x000fc400078e0009 */
[----:B------:R-:W-:-:S04]  /*5000*/  IMAD.WIDE R16, R251, 0x2, R238 ;  /* 0x00000002fb107825 */ /* 0x000fc800078e02ee */
[----:B------:R-:W-:-:S04]  /*5010*/  IMAD.WIDE R12, R251, 0x2, R226 ;  /* 0x00000002fb0c7825 */ /* 0x000fc800078e02e2 */
[----:B------:R-:W-:-:S04]  /*5020*/  IMAD.WIDE R10, R251, 0x2, R214 ;  /* 0x00000002fb0a7825 */ /* 0x000fc800078e02d6 */
[----:B------:R-:W-:-:S04]  /*5030*/  IMAD.WIDE R8, R251, 0x2, R206 ;  /* 0x00000002fb087825 */ /* 0x000fc800078e02ce */
[----:B------:R-:W-:Y:S02]  /*5040*/  IMAD.MOV.U32 R239, RZ, RZ, R16 ;  /* 0x000000ffffef7224 */ /* 0x000fe400078e0010 */
[----:B------:R-:W-:Y:S02]  /*5050*/  IMAD.MOV.U32 R238, RZ, RZ, R17 ;  /* 0x000000ffffee7224 */ /* 0x000fe400078e0011 */
[----:B------:R-:W-:Y:S02]  /*5060*/  IMAD.MOV.U32 R227, RZ, RZ, R12 ;  /* 0x000000ffffe37224 */ /* 0x000fe400078e000c */
[----:B------:R-:W-:Y:S02]  /*5070*/  IMAD.MOV.U32 R226, RZ, RZ, R13 ;  /* 0x000000ffffe27224 */ /* 0x000fe400078e000d */
[----:B------:R-:W-:Y:S02]  /*5080*/  IMAD.MOV.U32 R215, RZ, RZ, R10 ;  /* 0x000000ffffd77224 */ /* 0x000fe400078e000a */
[----:B------:R-:W-:-:S02]  /*5090*/  IMAD.MOV.U32 R214, RZ, RZ, R11 ;  /* 0x000000ffffd67224 */ /* 0x000fc400078e000b */
[----:B------:R-:W-:Y:S02]  /*50a0*/  IMAD.MOV.U32 R207, RZ, RZ, R8 ;  /* 0x000000ffffcf7224 */ /* 0x000fe400078e0008 */
[----:B------:R-:W-:Y:S02]  /*50b0*/  IMAD.MOV.U32 R206, RZ, RZ, R9 ;  /* 0x000000ffffce7224 */ /* 0x000fe400078e0009 */
[----:B------:R-:W-:-:S04]  /*50c0*/  IMAD.WIDE R16, R251, 0x2, R228 ;  /* 0x00000002fb107825 */ /* 0x000fc800078e02e4 */
[----:B------:R-:W-:-:S04]  /*50d0*/  IMAD.WIDE R12, R251, 0x2, R216 ;  /* 0x00000002fb0c7825 */ /* 0x000fc800078e02d8 */
[----:B------:R-:W-:-:S04]  /*50e0*/  IMAD.WIDE R10, R251, 0x2, R208 ;  /* 0x00000002fb0a7825 */ /* 0x000fc800078e02d0 */
[----:B------:R-:W-:-:S04]  /*50f0*/  IMAD.WIDE R8, R251, 0x2, R200 ;  /* 0x00000002fb087825 */ /* 0x000fc800078e02c8 */
[----:B------:R-:W-:Y:S02]  /*5100*/  IMAD.MOV.U32 R20, RZ, RZ, c[0x0][0x188] ;  /* 0x00006200ff147624 */ /* 0x000fe400078e00ff */
[----:B------:R-:W-:Y:S02]  /*5110*/  IMAD.MOV.U32 R229, RZ, RZ, R16 ;  /* 0x000000ffffe57224 */ /* 0x000fe400078e0010 */
[----:B------:R-:W-:Y:S02]  /*5120*/  IMAD.MOV.U32 R228, RZ, RZ, R17 ;  /* 0x000000ffffe47224 */ /* 0x000fe400078e0011 */
[----:B------:R-:W-:Y:S02]  /*5130*/  IMAD.MOV.U32 R217, RZ, RZ, R12 ;  /* 0x000000ffffd97224 */ /* 0x000fe400078e000c */
[----:B------:R-:W-:Y:S02]  /*5140*/  IMAD.MOV.U32 R216, RZ, RZ, R13 ;  /* 0x000000ffffd87224 */ /* 0x000fe400078e000d */
[----:B------:R-:W-:-:S02]  /*5150*/  IMAD.MOV.U32 R209, RZ, RZ, R10 ;  /* 0x000000ffffd17224 */ /* 0x000fc400078e000a */
[----:B------:R-:W-:Y:S02]  /*5160*/  IMAD.MOV.U32 R208, RZ, RZ, R11 ;  /* 0x000000ffffd07224 */ /* 0x000fe400078e000b */
[----:B------:R-:W-:Y:S02]  /*5170*/  IMAD.MOV.U32 R201, RZ, RZ, R8 ;  /* 0x000000ffffc97224 */ /* 0x000fe400078e0008 */
[----:B------:R-:W-:Y:S01]  /*5180*/  IMAD.MOV.U32 R200, RZ, RZ, R9 ;  /* 0x000000ffffc87224 */ /* 0x000fe200078e0009 */
[----:B------:R-:W-:Y:S01]  /*5190*/  HMMA.16816.F32.BF16 R128, R176, R22, R128 ;  /* 0x00000016b080723c */ /* 0x000fe20000041880 */
[----:B------:R-:W-:-:S04]  /*51a0*/  IMAD.WIDE R16, R251, 0x2, R222 ;  /* 0x00000002fb107825 */ /* 0x000fc800078e02de */
[----:B------:R-:W-:-:S03]  /*51b0*/  IMAD.WIDE R12, R251, 0x2, R204 ;  /* 0x00000002fb0c7825 */ /* 0x000fc600078e02cc */
[----:B------:R-:W-:Y:S01]  /*51c0*/  HMMA.16816.F32.BF16 R120, R176, R14, R120 ;  /* 0x0000000eb078723c */ /* 0x000fe20000041878 */
[----:B------:R-:W-:-:S04]  /*51d0*/  IMAD.WIDE R10, R251, 0x2, R198 ;  /* 0x00000002fb0a7825 */ /* 0x000fc800078e02c6 */
[----:B------:R-:W-:Y:S02]  /*51e0*/  IMAD.SHL.U32 R20, R20, 0x20, RZ ;  /* 0x0000002014147824 */ /* 0x000fe400078e00ff */
[----:B------:R-:W-:Y:S01]  /*51f0*/  IMAD.WIDE R8, R251, 0x2, R184 ;  /* 0x00000002fb087825 */ /* 0x000fe200078e02b8 */
[----:B------:R-:W-:Y:S01]  /*5200*/  HMMA.16816.F32.BF16 R116, R176, R18, R116 ;  /* 0x00000012b074723c */ /* 0x000fe20000041874 */
[----:B------:R-:W-:Y:S02]  /*5210*/  IADD3 R0, R0, -0x20, RZ ;  /* 0xffffffe000007810 */ /* 0x000fe40007ffe0ff */
[----:B------:R-:W-:Y:S02]  /*5220*/  IMAD.MOV.U32 R223, RZ, RZ, R16 ;  /* 0x000000ffffdf7224 */ /* 0x000fe400078e0010 */
[----:B------:R-:W-:-:S03]  /*5230*/  IMAD.MOV.U32 R222, RZ, RZ, R17 ;  /* 0x000000ffffde7224 */ /* 0x000fc600078e0011 */
[----:B------:R-:W-:Y:S01]  /*5240*/  HMMA.16816.F32.BF16 R112, R176, R90, R112 ;  /* 0x0000005ab070723c */ /* 0x000fe20000041870 */
[----:B------:R-:W-:-:S04]  /*5250*/  IMAD.WIDE R210, R251, 0x2, R210 ;  /* 0x00000002fbd27825 */ /* 0x000fc800078e02d2 */
[----:B------:R-:W-:-:S03]  /*5260*/  IMAD.WIDE R202, R251, 0x2, R202 ;  /* 0x00000002fbca7825 */ /* 0x000fc600078e02ca */
[----:B------:R-:W-:Y:S01]  /*5270*/  HMMA.16816.F32.BF16 R108, R176, R86, R108 ;  /* 0x00000056b06c723c */ /* 0x000fe2000004186c */
[----:B------:R-:W-:Y:S02]  /*5280*/  IMAD.MOV.U32 R205, RZ, RZ, R12 ;  /* 0x000000ffffcd7224 */ /* 0x000fe400078e000c */
[----:B------:R-:W-:Y:S02]  /*5290*/  IMAD.MOV.U32 R204, RZ, RZ, R13 ;  /* 0x000000ffffcc7224 */ /* 0x000fe400078e000d */
[----:B------:R-:W-:-:S03]  /*52a0*/  IMAD.WIDE R196, R251, 0x2, R196 ;  /* 0x00000002fbc47825 */ /* 0x000fc600078e02c4 */
[----:B------:R-:W-:Y:S01]  /*52b0*/  HMMA.16816.F32.BF16 R104, R176, R82, R104 ;  /* 0x00000052b068723c */ /* 0x000fe20000041868 */
[----:B------:R-:W-:Y:S02]  /*52c0*/  IMAD.MOV.U32 R199, RZ, RZ, R10 ;  /* 0x000000ffffc77224 */ /* 0x000fe400078e000a */
[----:B------:R-:W-:Y:S02]  /*52d0*/  IMAD.MOV.U32 R198, RZ, RZ, R11 ;  /* 0x000000ffffc67224 */ /* 0x000fe400078e000b */
[----:B------:R-:W-:-:S03]  /*52e0*/  IMAD.WIDE R194, R251, 0x2, R194 ;  /* 0x00000002fbc27825 */ /* 0x000fc600078e02c2 */
[----:B------:R-:W-:Y:S01]  /*52f0*/  HMMA.16816.F32.BF16 R100, R176, R78, R100 ;  /* 0x0000004eb064723c */ /* 0x000fe20000041864 */
[----:B------:R-:W-:-:S04]  /*5300*/  IMAD.WIDE R192, R251, 0x2, R192 ;  /* 0x00000002fbc07825 */ /* 0x000fc800078e02c0 */
[----:B------:R-:W-:-:S03]  /*5310*/  IMAD.WIDE R190, R251, 0x2, R190 ;  /* 0x00000002fbbe7825 */ /* 0x000fc600078e02be */
[----:B------:R-:W-:Y:S01]  /*5320*/  HMMA.16816.F32.BF16 R52, R168, R22, R52 ;  /* 0x00000016a834723c */ /* 0x000fe20000041834 */
[----:B------:R-:W-:-:S04]  /*5330*/  IMAD.WIDE R188, R251, 0x2, R188 ;  /* 0x00000002fbbc7825 */ /* 0x000fc800078e02bc */
[----:B------:R-:W-:-:S03]  /*5340*/  IMAD.WIDE R186, R251, 0x2, R186 ;  /* 0x00000002fbba7825 */ /* 0x000fc600078e02ba */
[----:B------:R-:W-:Y:S01]  /*5350*/  HMMA.16816.F32.BF16 R32, R168, R14, R32 ;  /* 0x0000000ea820723c */ /* 0x000fe20000041820 */
[----:B------:R-:W-:-:S04]  /*5360*/  IMAD.WIDE R4, R20, 0x2, R4 ;  /* 0x0000000214047825 */ /* 0x000fc800078e0204 */
[----:B------:R-:W-:-:S03]  /*5370*/  IMAD.MOV.U32 R185, RZ, RZ, R8 ;  /* 0x000000ffffb97224 */ /* 0x000fc600078e0008 */
[----:B------:R-:W-:Y:S01]  /*5380*/  HMMA.16816.F32.BF16 R56, R168, R18, R56 ;  /* 0x00000012a838723c */ /* 0x000fe20000041838 */
[----:B------:R-:W-:-:S07]  /*5390*/  IMAD.MOV.U32 R184, RZ, RZ, R9 ;  /* 0x000000ffffb87224 */ /* 0x000fce00078e0009 */
[C---:B------:R-:W-:Y:S08]  /*53a0*/  HMMA.16816.F32.BF16 R132, R168.reuse, R90, R132 ;  /* 0x0000005aa884723c */ /* 0x040ff00000041884 */
[C---:B------:R-:W-:Y:S08]  /*53b0*/  HMMA.16816.F32.BF16 R136, R168.reuse, R86, R136 ;  /* 0x00000056a888723c */ /* 0x040ff00000041888 */
[C---:B------:R-:W-:Y:S08]  /*53c0*/  HMMA.16816.F32.BF16 R140, R168.reuse, R82, R140 ;  /* 0x00000052a88c723c */ /* 0x040ff0000004188c */
[----:B------:R-:W-:Y:S08]  /*53d0*/  HMMA.16816.F32.BF16 R144, R168, R78, R144 ;  /* 0x0000004ea890723c */ /* 0x000ff00000041890 */
[C---:B------:R-:W-:Y:S08]  /*53e0*/  HMMA.16816.F32.BF16 R60, R172.reuse, R22, R60 ;  /* 0x00000016ac3c723c */ /* 0x040ff0000004183c */
[C---:B------:R-:W-:Y:S08]  /*53f0*/  HMMA.16816.F32.BF16 R68, R172.reuse, R14, R68 ;  /* 0x0000000eac44723c */ /* 0x040ff00000041844 */
[C---:B------:R-:W-:Y:S08]  /*5400*/  HMMA.16816.F32.BF16 R72, R172.reuse, R18, R72 ;  /* 0x00000012ac48723c */ /* 0x040ff00000041848 */
[C---:B------:R-:W-:Y:S08]  /*5410*/  HMMA.16816.F32.BF16 R152, R172.reuse, R90, R152 ;  /* 0x0000005aac98723c */ /* 0x040ff00000041898 */
[C---:B------:R-:W-:Y:S08]  /*5420*/  HMMA.16816.F32.BF16 R156, R172.reuse, R86, R156 ;  /* 0x00000056ac9c723c */ /* 0x040ff0000004189c */
[C---:B------:R-:W-:Y:S08]  /*5430*/  HMMA.16816.F32.BF16 R160, R172.reuse, R82, R160 ;  /* 0x00000052aca0723c */ /* 0x040ff000000418a0 */
[----:B------:R-:W-:Y:S01]  /*5440*/  HMMA.16816.F32.BF16 R164, R172, R78, R164 ;  /* 0x0000004eaca4723c */ /* 0x000fe200000418a4 */
[----:B------:R-:W-:Y:S01]  /*5450*/  @!P0 CALL.REL.NOINC `(.L_x_1) ;  /* 0x0000001000008944 */ /* 0x000fe20003c00000 */
[----:B------:R-:W-:Y:S06]  /*5460*/  BRA `(.L_x_2) ;  /* 0xffffda7000007947 */ /* 0x000fec000383ffff */
.L_x_1:
[----:B------:R-:W-:Y:S02]  /*5470*/  F2FP.BF16.PACK_AB R81, R95, R94 ;  /* 0x0000005e5f51723e */ /* 0x000fe400000010ff */
[----:B------:R-:W-:-:S02]  /*5480*/  F2FP.BF16.PACK_AB R95, R49, R48 ;  /* 0x00000030315f723e */ /* 0x000fc400000010ff */
[----:B------:R-:W-:Y:S02]  /*5490*/  F2FP.BF16.PACK_AB R94, R45, R44 ;  /* 0x0000002c2d5e723e */ /* 0x000fe400000010ff */
[----:B------:R-:W-:Y:S02]  /*54a0*/  F2FP.BF16.PACK_AB R77, R159, R158 ;  /* 0x0000009e9f4d723e */ /* 0x000fe400000010ff */
[----:B------:R-:W-:Y:S02]  /*54b0*/  F2FP.BF16.PACK_AB R157, R157, R156 ;  /* 0x0000009c9d9d723e */ /* 0x000fe400000010ff */
[----:B------:R-:W-:Y:S02]  /*54c0*/  F2FP.BF16.PACK_AB R83, R51, R50 ;  /* 0x000000323353723e */ /* 0x000fe400000010ff */
        /* <DEDUP_REMOVED lines=58> */
.L_x_0:
[----:B------:R-:W2:Y:S04]  /*5870*/  LDL.LU R25, [R1] ;  /* 0x0000000001197983 */ /* 0x000ea80000300800 */
[----:B------:R-:W1:Y:S02]  /*5880*/  S2R R10, SR_TID.X ;  /* 0x00000000000a7919 */ /* 0x000e640000002100 */
[C---:B-1----:R-:W-:Y:S02]  /*5890*/  IMAD.SHL.U32 R0, R10.reuse, 0x200, RZ ;  /* 0x000002000a007824 */ /* 0x042fe400078e00ff */
[----:B------:R-:W-:-:S03]  /*58a0*/  IMAD.SHL.U32 R9, R10, 0x20, RZ ;  /* 0x000000200a097824 */ /* 0x000fc600078e00ff */
[----:B------:R-:W-:Y:S01]  /*58b0*/  LOP3.LUT R0, R0, 0x3000, RZ, 0xc0, !PT ;  /* 0x0000300000007812 */ /* 0x000fe200078ec0ff */
[C---:B------:R-:W-:Y:S02]  /*58c0*/  IMAD.SHL.U32 R2, R10.reuse, 0x4, RZ ;  /* 0x000000040a027824 */ /* 0x040fe400078e00ff */
[----:B------:R-:W-:Y:S01]  /*58d0*/  IMAD.SHL.U32 R8, R10, 0x40, RZ ;  /* 0x000000400a087824 */ /* 0x000fe200078e00ff */
[----:B------:R-:W-:-:S04]  /*58e0*/  LOP3.LUT R9, R0, 0x60, R9, 0xf8, !PT ;  /* 0x0000006000097812 */ /* 0x000fc800078ef809 */
[----:B------:R-:W-:Y:S02]  /*58f0*/  LOP3.LUT R8, R8, 0x800, RZ, 0xc0, !PT ;  /* 0x0000080008087812 */ /* 0x000fe400078ec0ff */
[----:B------:R-:W-:-:S05]  /*5900*/  LOP3.LUT R9, R9, 0x170, R2, 0x78, !PT ;  /* 0x0000017009097812 */ /* 0x000fca00078e7802 */
[----:B------:R-:W-:Y:S01]  /*5910*/  IMAD.IADD R52, R8, 0x1, R9 ;  /* 0x0000000108347824 */ /* 0x000fe200078e0209 */
[----:B------:R-:W-:Y:S01]  /*5920*/  BAR.SYNC.DEFER_BLOCKING 0x0 ;  /* 0x0000000000007b1d */ /* 0x000fe20000010000 */
[C---:B------:R-:W-:Y:S01]  /*5930*/  IMAD.SHL.U32 R0, R10.reuse, 0x800, RZ ;  /* 0x000008000a007824 */ /* 0x040fe200078e00ff */
[----:B------:R-:W-:-:S04]  /*5940*/  LOP3.LUT R10, R10, 0x7f, RZ, 0xc0, !PT ;  /* 0x0000007f0a0a7812 */ /* 0x000fc800078ec0ff */
[----:B------:R-:W-:Y:S01]  /*5950*/  LOP3.LUT R0, R0, 0x3000, RZ, 0xc0, !PT ;  /* 0x0000300000007812 */ /* 0x000fe200078ec0ff */
[----:B------:R-:W-:Y:S04]  /*5960*/  STS.128 [R52], R124 ;  /* 0x0000007c34007388 */ /* 0x000fe80000000c00 */
[----:B------:R1:W-:Y:S04]  /*5970*/  STS.128 [R52+0x80], R4 ;  /* 0x0000800434007388 */ /* 0x0003e80000000c00 */
[----:B------:R-:W-:Y:S04]  /*5980*/  STS.128 [R52+0x200], R28 ;  /* 0x0002001c34007388 */ /* 0x000fe80000000c00 */
[----:B------:R-:W-:Y:S04]  /*5990*/  STS.128 [R52+0x280], R12 ;  /* 0x0002800c34007388 */ /* 0x000fe80000000c00 */
[----:B------:R-:W-:Y:S04]  /*59a0*/  STS.128 [R52+0x400], R16 ;  /* 0x0004001034007388 */ /* 0x000fe80000000c00 */
[----:B------:R-:W-:Y:S04]  /*59b0*/  STS.128 [R52+0x480], R20 ;  /* 0x0004801434007388 */ /* 0x000fe80000000c00 */
[----:B------:R-:W-:Y:S04]  /*59c0*/  STS.128 [R52+0x600], R64 ;  /* 0x0006004034007388 */ /* 0x000fe80000000c00 */
[----:B------:R-:W-:Y:S01]  /*59d0*/  STS.128 [R52+0x680], R84 ;  /* 0x0006805434007388 */ /* 0x000fe20000000c00 */
[----:B------:R-:W-:-:S03]  /*59e0*/  IMAD R36, R10, 0x10, R0 ;  /* 0x000000100a247824 */ /* 0x000fc600078e0200 */
[----:B------:R-:W-:Y:S01]  /*59f0*/  BAR.SYNC.DEFER_BLOCKING 0x0 ;  /* 0x0000000000007b1d */ /* 0x000fe20000010000 */
[C---:B------:R-:W-:Y:S02]  /*5a00*/  IADD3 R24, R3.reuse, 0x1, RZ ;  /* 0x0000000103187810 */ /* 0x040fe40007ffe0ff */
[C---:B-1----:R-:W-:Y:S02]  /*5a10*/  IADD3 R4, R3.reuse, 0x2, RZ ;  /* 0x0000000203047810 */ /* 0x042fe40007ffe0ff */
[C---:B------:R-:W-:Y:S02]  /*5a20*/  IADD3 R2, R3.reuse, 0x3, RZ ;  /* 0x0000000303027810 */ /* 0x040fe40007ffe0ff */
[C---:B------:R-:W-:Y:S02]  /*5a30*/  LOP3.LUT R39, R36.reuse, 0x20, RZ, 0x3c, !PT ;  /* 0x0000002024277812 */ /* 0x040fe400078e3cff */
[C---:B------:R-:W-:Y:S02]  /*5a40*/  LOP3.LUT R38, R36.reuse, 0x40, RZ, 0x3c, !PT ;  /* 0x0000004024267812 */ /* 0x040fe400078e3cff */
[----:B------:R-:W-:Y:S01]  /*5a50*/  LOP3.LUT R37, R36, 0x60, RZ, 0x3c, !PT ;  /* 0x0000006024257812 */ /* 0x000fe200078e3cff */
[----:B------:R-:W1:Y:S04]  /*5a60*/  LDS.128 R8, [R36] ;  /* 0x0000000024087984 */ /* 0x000e680000000c00 */
[----:B------:R-:W-:Y:S04]  /*5a70*/  LDS.128 R28, [R36+0x800] ;  /* 0x00080000241c7984 */ /* 0x000fe80000000c00 */
[----:B------:R-:W3:Y:S04]  /*5a80*/  LDS.128 R20, [R39] ;  /* 0x0000000027147984 */ /* 0x000ee80000000c00 */
[----:B------:R-:W4:Y:S04]  /*5a90*/  LDS.128 R16, [R38] ;  /* 0x0000000026107984 */ /* 0x000f280000000c00 */
[----:B------:R-:W-:Y:S04]  /*5aa0*/  LDS.128 R12, [R38+0x800] ;  /* 0x00080000260c7984 */ /* 0x000fe80000000c00 */
[----:B0-----:R-:W0:Y:S01]  /*5ab0*/  LDS.128 R32, [R37] ;  /* 0x0000000025207984 */ /* 0x001e220000000c00 */
[C---:B------:R-:W-:Y:S01]  /*5ac0*/  IADD3 R0, R3.reuse, 0x4, RZ ;  /* 0x0000000403007810 */ /* 0x040fe20007ffe0ff */
[C---:B------:R-:W-:Y:S01]  /*5ad0*/  IMAD R41, R3.reuse, c[0x0][0x198], RZ ;  /* 0x0000660003297a24 */ /* 0x040fe200078e02ff */
[----:B------:R-:W-:-:S04]  /*5ae0*/  IADD3 R43, R3, 0x5, RZ ;  /* 0x00000005032b7810 */ /* 0x000fc80007ffe0ff */
[----:B------:R-:W-:Y:S02]  /*5af0*/  IADD3 R53, R41, c[0x0][0x198], RZ ;  /* 0x0000660029357a10 */ /* 0x000fe40007ffe0ff */
[----:B--2---:R-:W-:-:S04]  /*5b00*/  ISETP.GE.AND P0, PT, R25, c[0x0][0x178], PT ;  /* 0x00005e0019007a0c */ /* 0x004fc80003f06270 */
[----:B------:R-:W-:Y:S01]  /*5b10*/  ISETP.LT.AND P4, PT, R2, c[0x0][0x17c], !P0 ;  /* 0x00005f0002007a0c */ /* 0x000fe20004781270 */
[----:B------:R-:W-:Y:S01]  /*5b20*/  IMAD R2, R25, c[0x0][0x194], RZ ;  /* 0x0000650019027a24 */ /* 0x000fe200078e02ff */
[----:B------:R-:W-:Y:S02]  /*5b30*/  ISETP.LT.AND P1, PT, R24, c[0x0][0x17c], !P0 ;  /* 0x00005f0018007a0c */ /* 0x000fe40004721270 */
[----:B------:R-:W-:Y:S01]  /*5b40*/  ISETP.LT.AND P5, PT, R4, c[0x0][0x17c], !P0 ;  /* 0x00005f0004007a0c */ /* 0x000fe200047a1270 */
[----:B------:R-:W2:Y:S04]  /*5b50*/  LDS.128 R24, [R39+0x800] ;  /* 0x0008000027187984 */ /* 0x000ea80000000c00 */
[----:B------:R-:W5:Y:S04]  /*5b60*/  LDS.128 R4, [R37+0x800] ;  /* 0x0008000025047984 */ /* 0x000f680000000c00 */
[----:B------:R-:W-:Y:S01]  /*5b70*/  BAR.SYNC.DEFER_BLOCKING 0x0 ;  /* 0x0000000000007b1d */ /* 0x000fe20000010000 */
[----:B------:R-:W-:-:S02]  /*5b80*/  ISETP.LT.AND P3, PT, R0, c[0x0][0x17c], !P0 ;  /* 0x00005f0000007a0c */ /* 0x000fc40004761270 */
[C---:B------:R-:W-:Y:S02]  /*5b90*/  LEA R0, P6, R2.reuse, c[0x0][0x170], 0x1 ;  /* 0x00005c0002007a11 */ /* 0x040fe400078c08ff */
[----:B------:R-:W-:Y:S02]  /*5ba0*/  ISETP.LT.AND P2, PT, R3, c[0x0][0x17c], !P0 ;  /* 0x00005f0003007a0c */ /* 0x000fe40004741270 */
[----:B------:R-:W-:Y:S01]  /*5bb0*/  LEA.HI.X.SX32 R2, R2, c[0x0][0x174], 0x1, P6 ;  /* 0x00005d0002027a11 */ /* 0x000fe200030f0eff */
[----:B------:R-:W-:Y:S04]  /*5bc0*/  STS.128 [R52], R108 ;  /* 0x0000006c34007388 */ /* 0x000fe80000000c00 */
[----:B------:R-:W-:Y:S04]  /*5bd0*/  STS.128 [R52+0x80], R48 ;  /* 0x0000803034007388 */ /* 0x000fe80000000c00 */
[----:B------:R-:W-:Y:S04]  /*5be0*/  STS.128 [R52+0x200], R136 ;  /* 0x0002008834007388 */ /* 0x000fe80000000c00 */
[----:B------:R0:W-:Y:S04]  /*5bf0*/  STS.128 [R52+0x280], R44 ;  /* 0x0002802c34007388 */ /* 0x0001e80000000c00 */
[----:B------:R-:W-:Y:S04]  /*5c00*/  STS.128 [R52+0x400], R92 ;  /* 0x0004005c34007388 */ /* 0x000fe80000000c00 */
[----:B------:R-:W-:Y:S04]  /*5c10*/  STS.128 [R52+0x480], R80 ;  /* 0x0004805034007388 */ /* 0x000fe80000000c00 */
[----:B------:R-:W-:Y:S04]  /*5c20*/  STS.128 [R52+0x600], R156 ;  /* 0x0006009c34007388 */ /* 0x000fe80000000c00 */
[----:B------:R-:W-:Y:S04]  /*5c30*/  STS.128 [R52+0x680], R76 ;  /* 0x0006804c34007388 */ /* 0x000fe80000000c00 */
[----:B------:R-:W-:Y:S01]  /*5c40*/  BAR.SYNC.DEFER_BLOCKING 0x0 ;  /* 0x0000000000007b1d */ /* 0x000fe20000010000 */
[----:B------:R-:W-:-:S04]  /*5c50*/  LEA R40, P6, R41, R0, 0x1 ;  /* 0x0000000029287211 */ /* 0x000fc800078c08ff */
[----:B------:R-:W-:Y:S02]  /*5c60*/  LEA.HI.X.SX32 R41, R41, R2, 0x1, P6 ;  /* 0x0000000229297211 */ /* 0x000fe400030f0eff */
[C---:B------:R-:W-:Y:S02]  /*5c70*/  LEA R42, P6, R53.reuse, R0, 0x1 ;  /* 0x00000000352a7211 */ /* 0x040fe400078c08ff */
[----:B0-----:R-:W-:-:S04]  /*5c80*/  IADD3 R45, R53, c[0x0][0x198], RZ ;  /* 0x00006600352d7a10 */ /* 0x001fc80007ffe0ff */
[----:B------:R-:W-:Y:S02]  /*5c90*/  IADD3 R47, R45, c[0x0][0x198], RZ ;  /* 0x000066002d2f7a10 */ /* 0x000fe40007ffe0ff */
[----:B------:R-:W-:Y:S01]  /*5ca0*/  IADD3 R46, R3, 0x6, RZ ;  /* 0x00000006032e7810 */ /* 0x000fe20007ffe0ff */
[----:B-1----:R0:W-:Y:S01]  /*5cb0*/  @P2 STG.E.U16 [R40.64], R8 ;  /* 0x0000000828002986 */ /* 0x0021e2000c101504 */
[----:B------:R-:W-:Y:S02]  /*5cc0*/  ISETP.LT.AND P2, PT, R43, c[0x0][0x17c], !P0 ;  /* 0x00005f002b007a0c */ /* 0x000fe40004741270 */
[----:B------:R-:W-:Y:S02]  /*5cd0*/  LEA.HI.X.SX32 R43, R53, R2, 0x1, P6 ;  /* 0x00000002352b7211 */ /* 0x000fe400030f0eff */
[----:B------:R-:W-:Y:S02]  /*5ce0*/  LEA R44, P6, R45, R0, 0x1 ;  /* 0x000000002d2c7211 */ /* 0x000fe400078c08ff */
[----:B------:R-:W-:-:S02]  /*5cf0*/  IADD3 R49, R47, c[0x0][0x198], RZ ;  /* 0x000066002f317a10 */ /* 0x000fc40007ffe0ff */
[----:B------:R-:W-:Y:S02]  /*5d00*/  LEA.HI.X.SX32 R45, R45, R2, 0x1, P6 ;  /* 0x000000022d2d7211 */ /* 0x000fe400030f0eff */
[----:B0-----:R-:W-:Y:S02]  /*5d10*/  PRMT R41, R8, 0x7632, R41 ;  /* 0x0000763208297816 */ /* 0x001fe40000000029 */
[----:B------:R-:W-:-:S03]  /*5d20*/  LEA R40, P6, R47, R0, 0x1 ;  /* 0x000000002f287211 */ /* 0x000fc600078c08ff */
[----:B------:R0:W-:Y:S01]  /*5d30*/  @P1 STG.E.U16 [R42.64], R41 ;  /* 0x000000292a001986 */ /* 0x0001e2000c101504 */
[----:B------:R-:W-:Y:S02]  /*5d40*/  ISETP.LT.AND P1, PT, R46, c[0x0][0x17c], !P0 ;  /* 0x00005f002e007a0c */ /* 0x000fe40004721270 */
[----:B------:R-:W-:Y:S01]  /*5d50*/  IADD3 R8, R3, 0x7, RZ ;  /* 0x0000000703087810 */ /* 0x000fe20007ffe0ff */
[----:B---3--:R1:W-:Y:S01]  /*5d60*/  @P5 STG.E.U16 [R44.64], R20 ;  /* 0x000000142c005986 */ /* 0x0083e2000c101504 */
[----:B------:R-:W-:Y:S02]  /*5d70*/  PRMT R48, R20, 0x7632, R48 ;  /* 0x0000763214307816 */ /* 0x000fe40000000030 */
[----:B0-----:R-:W-:Y:S02]  /*5d80*/  LEA.HI.X.SX32 R41, R47, R2, 0x1, P6 ;  /* 0x000000022f297211 */ /* 0x001fe400030f0eff */
[C---:B------:R-:W-:Y:S02]  /*5d90*/  LEA R46, P6, R49.reuse, R0, 0x1 ;  /* 0x00000000312e7211 */ /* 0x040fe400078c08ff */
[----:B------:R-:W-:-:S02]  /*5da0*/  IADD3 R43, R49, c[0x0][0x198], RZ ;  /* 0x00006600312b7a10 */ /* 0x000fc40007ffe0ff */
[----:B------:R-:W-:Y:S02]  /*5db0*/  LEA.HI.X.SX32 R47, R49, R2, 0x1, P6 ;  /* 0x00000002312f7211 */ /* 0x000fe400030f0eff */
[C---:B------:R-:W-:Y:S02]  /*5dc0*/  LEA R42, P6, R43.reuse, R0, 0x1 ;  /* 0x000000002b2a7211 */ /* 0x040fe400078c08ff */
[C---:B-1----:R-:W-:Y:S01]  /*5dd0*/  IADD3 R45, R43.reuse, c[0x0][0x198], RZ ;  /* 0x000066002b2d7a10 */ /* 0x042fe20007ffe0ff */
[----:B------:R0:W-:Y:S01]  /*5de0*/  @P4 STG.E.U16 [R40.64], R48 ;  /* 0x0000003028004986 */ /* 0x0001e2000c101504 */
[----:B------:R-:W-:Y:S02]  /*5df0*/  ISETP.LT.AND P5, PT, R8, c[0x0][0x17c], !P0 ;  /* 0x00005f0008007a0c */ /* 0x000fe400047a1270 */
[----:B------:R-:W-:Y:S02]  /*5e00*/  LEA.HI.X.SX32 R43, R43, R2, 0x1, P6 ;  /* 0x000000022b2b7211 */ /* 0x000fe400030f0eff */
[----:B------:R-:W-:-:S02]  /*5e10*/  IADD3 R8, R3, 0x8, RZ ;  /* 0x0000000803087810 */ /* 0x000fc40007ffe0ff */
[C---:B------:R-:W-:Y:S01]  /*5e20*/  LEA R44, P6, R45.reuse, R0, 0x1 ;  /* 0x000000002d2c7211 */ /* 0x040fe200078c08ff */
[----:B----4-:R1:W-:Y:S01]  /*5e30*/  @P3 STG.E.U16 [R46.64], R16 ;  /* 0x000000102e003986 */ /* 0x0103e2000c101504 */
[----:B------:R-:W-:Y:S02]  /*5e40*/  ISETP.LT.AND P4, PT, R8, c[0x0][0x17c], !P0 ;  /* 0x00005f0008007a0c */ /* 0x000fe40004781270 */
[C---:B0-----:R-:W-:Y:S02]  /*5e50*/  IADD3 R41, R45.reuse, c[0x0][0x198], RZ ;  /* 0x000066002d297a10 */ /* 0x041fe40007ffe0ff */
[----:B------:R-:W-:Y:S02]  /*5e60*/  LEA.HI.X.SX32 R45, R45, R2, 0x1, P6 ;  /* 0x000000022d2d7211 */ /* 0x000fe400030f0eff */
[----:B------:R-:W-:Y:S02]  /*5e70*/  IADD3 R8, R3, 0x9, RZ ;  /* 0x0000000903087810 */ /* 0x000fe40007ffe0ff */
[----:B------:R-:W-:-:S02]  /*5e80*/  PRMT R20, R16, 0x7632, R20 ;  /* 0x0000763210147816 */ /* 0x000fc40000000014 */
[C---:B------:R-:W-:Y:S02]  /*5e90*/  LEA R40, P6, R41.reuse, R0, 0x1 ;  /* 0x0000000029287211 */ /* 0x040fe400078c08ff */
[C---:B-1----:R-:W-:Y:S01]  /*5ea0*/  IADD3 R47, R41.reuse, c[0x0][0x198], RZ ;  /* 0x00006600292f7a10 */ /* 0x042fe20007ffe0ff */
[----:B------:R0:W-:Y:S01]  /*5eb0*/  @P2 STG.E.U16 [R42.64], R20 ;  /* 0x000000142a002986 */ /* 0x0001e2000c101504 */
[----:B------:R-:W-:Y:S02]  /*5ec0*/  ISETP.LT.AND P3, PT, R8, c[0x0][0x17c], !P0 ;  /* 0x00005f0008007a0c */ /* 0x000fe40004761270 */
[----:B------:R-:W-:Y:S02]  /*5ed0*/  LEA.HI.X.SX32 R41, R41, R2, 0x1, P6 ;  /* 0x0000000229297211 */ /* 0x000fe400030f0eff */
[----:B------:R-:W-:Y:S02]  /*5ee0*/  IADD3 R8, R3, 0xa, RZ ;  /* 0x0000000a03087810 */ /* 0x000fe40007ffe0ff */
[----:B------:R-:W-:Y:S01]  /*5ef0*/  LEA R46, P6, R47, R0, 0x1 ;  /* 0x000000002f2e7211 */ /* 0x000fe200078c08ff */
[----:B------:R1:W-:Y:S01]  /*5f00*/  @P1 STG.E.U16 [R44.64], R32 ;  /* 0x000000202c001986 */ /* 0x0003e2000c101504 */
[----:B------:R-:W-:-:S02]  /*5f10*/  ISETP.LT.AND P2, PT, R8, c[0x0][0x17c], !P0 ;  /* 0x00005f0008007a0c */ /* 0x000fc40004741270 */
[C---:B0-----:R-:W-:Y:S02]  /*5f20*/  IADD3 R43, R47.reuse, c[0x0][0x198], RZ ;  /* 0x000066002f2b7a10 */ /* 0x041fe40007ffe0ff */
[----:B------:R-:W-:Y:S02]  /*5f30*/  LEA.HI.X.SX32 R47, R47, R2, 0x1, P6 ;  /* 0x000000022f2f7211 */ /* 0x000fe400030f0eff */
[----:B------:R-:W-:Y:S02]  /*5f40*/  IADD3 R8, R3, 0xb, RZ ;  /* 0x0000000b03087810 */ /* 0x000fe40007ffe0ff */
[----:B------:R-:W-:Y:S02]  /*5f50*/  PRMT R16, R32, 0x7632, R16 ;  /* 0x0000763220107816 */ /* 0x000fe40000000010 */
[C---:B------:R-:W-:Y:S02]  /*5f60*/  LEA R42, P6, R43.reuse, R0, 0x1 ;  /* 0x000000002b2a7211 */ /* 0x040fe400078c08ff */
[----:B-1----:R-:W-:Y:S01]  /*5f70*/  IADD3 R45, R43, c[0x0][0x198], RZ ;  /* 0x000066002b2d7a10 */ /* 0x002fe20007ffe0ff */
[----:B------:R0:W-:Y:S01]  /*5f80*/  @P5 STG.E.U16 [R40.64], R16 ;  /* 0x0000001028005986 */ /* 0x0001e2000c101504 */
[----:B------:R-:W-:-:S02]  /*5f90*/  ISETP.LT.AND P1, PT, R8, c[0x0][0x17c], !P0 ;  /* 0x00005f0008007a0c */ /* 0x000fc40004721270 */
[----:B------:R-:W-:Y:S02]  /*5fa0*/  LEA.HI.X.SX32 R43, R43, R2, 0x1, P6 ;  /* 0x000000022b2b7211 */ /* 0x000fe400030f0eff */
[----:B------:R-:W-:Y:S02]  /*5fb0*/  IADD3 R8, R3, 0xc, RZ ;  /* 0x0000000c03087810 */ /* 0x000fe40007ffe0ff */
[C---:B------:R-:W-:Y:S01]  /*5fc0*/  LEA R44, P6, R45.reuse, R0, 0x1 ;  /* 0x000000002d2c7211 */ /* 0x040fe200078c08ff */
[----:B------:R1:W-:Y:S01]  /*5fd0*/  @P4 STG.E.U16 [R46.64], R28 ;  /* 0x0000001c2e004986 */ /* 0x0003e2000c101504 */
[----:B------:R-:W-:Y:S02]  /*5fe0*/  ISETP.LT.AND P5, PT, R8, c[0x0][0x17c], !P0 ;  /* 0x00005f0008007a0c */ /* 0x000fe400047a1270 */
[C---:B0-----:R-:W-:Y:S02]  /*5ff0*/  IADD3 R41, R45.reuse, c[0x0][0x198], RZ ;  /* 0x000066002d297a10 */ /* 0x041fe40007ffe0ff */
[----:B------:R-:W-:-:S02]  /*6000*/  LEA.HI.X.SX32 R45, R45, R2, 0x1, P6 ;  /* 0x000000022d2d7211 */ /* 0x000fc400030f0eff */
[----:B------:R-:W-:Y:S02]  /*6010*/  IADD3 R8, R3, 0xd, RZ ;  /* 0x0000000d03087810 */ /* 0x000fe40007ffe0ff */
[----:B------:R-:W-:Y:S02]  /*6020*/  PRMT R20, R28, 0x7632, R20 ;  /* 0x000076321c147816 */ /* 0x000fe40000000014 */
[C---:B------:R-:W-:Y:S02]  /*6030*/  LEA R40, P6, R41.reuse, R0, 0x1 ;  /* 0x0000000029287211 */ /* 0x040fe400078c08ff */
[C---:B-1----:R-:W-:Y:S01]  /*6040*/  IADD3 R47, R41.reuse, c[0x0][0x198], RZ ;  /* 0x00006600292f7a10 */ /* 0x042fe20007ffe0ff */
[----:B------:R0:W-:Y:S01]  /*6050*/  @P3 STG.E.U16 [R42.64], R20 ;  /* 0x000000142a003986 */ /* 0x0001e2000c101504 */
[----:B------:R-:W-:Y:S02]  /*6060*/  ISETP.LT.AND P4, PT, R8, c[0x0][0x17c], !P0 ;  /* 0x00005f0008007a0c */ /* 0x000fe40004781270 */
[----:B------:R-:W-:-:S02]  /*6070*/  LEA.HI.X.SX32 R41, R41, R2, 0x1, P6 ;  /* 0x0000000229297211 */ /* 0x000fc400030f0eff */
[----:B------:R-:W-:Y:S02]  /*6080*/  IADD3 R8, R3, 0xe, RZ ;  /* 0x0000000e03087810 */ /* 0x000fe40007ffe0ff */
[C---:B------:R-:W-:Y:S01]  /*6090*/  LEA R46, P6, R47.reuse, R0, 0x1 ;  /* 0x000000002f2e7211 */ /* 0x040fe200078c08ff */
[----:B--2---:R1:W-:Y:S01]  /*60a0*/  @P2 STG.E.U16 [R44.64], R24 ;  /* 0x000000182c002986 */ /* 0x0043e2000c101504 */
[----:B------:R-:W-:Y:S02]  /*60b0*/  ISETP.LT.AND P3, PT, R8, c[0x0][0x17c], !P0 ;  /* 0x00005f0008007a0c */ /* 0x000fe40004761270 */
[C---:B0-----:R-:W-:Y:S02]  /*60c0*/  IADD3 R43, R47.reuse, c[0x0][0x198], RZ ;  /* 0x000066002f2b7a10 */ /* 0x041fe40007ffe0ff */
[----:B------:R-:W-:Y:S02]  /*60d0*/  LEA.HI.X.SX32 R47, R47, R2, 0x1, P6 ;  /* 0x000000022f2f7211 */ /* 0x000fe400030f0eff */
[----:B------:R-:W-:-:S02]  /*60e0*/  IADD3 R8, R3, 0xf, RZ ;  /* 0x0000000f03087810 */ /* 0x000fc40007ffe0ff */
[----:B------:R-:W-:Y:S02]  /*60f0*/  PRMT R16, R24, 0x7632, R16 ;  /* 0x0000763218107816 */ /* 0x000fe40000000010 */
[C---:B------:R-:W-:Y:S02]  /*6100*/  LEA R42, P6, R43.reuse, R0, 0x1 ;  /* 0x000000002b2a7211 */ /* 0x040fe400078c08ff */
[C---:B-1----:R-:W-:Y:S01]  /*6110*/  IADD3 R45, R43.reuse, c[0x0][0x198], RZ ;  /* 0x000066002b2d7a10 */ /* 0x042fe20007ffe0ff */
[----:B------:R0:W-:Y:S01]  /*6120*/  @P1 STG.E.U16 [R40.64], R16 ;  /* 0x0000001028001986 */ /* 0x0001e2000c101504 */
[----:B------:R-:W-:Y:S02]  /*6130*/  ISETP.LT.AND P2, PT, R8, c[0x0][0x17c], !P0 ;  /* 0x00005f0008007a0c */ /* 0x000fe40004741270 */
[----:B------:R-:W-:Y:S02]  /*6140*/  LEA.HI.X.SX32 R43, R43, R2, 0x1, P6 ;  /* 0x000000022b2b7211 */ /* 0x000fe400030f0eff */
[----:B------:R-:W-:-:S02]  /*6150*/  IADD3 R8, R3, 0x10, RZ ;  /* 0x0000001003087810 */ /* 0x000fc40007ffe0ff */
[C---:B------:R-:W-:Y:S01]  /*6160*/  LEA R44, P6, R45.reuse, R0, 0x1 ;  /* 0x000000002d2c7211 */ /* 0x040fe200078c08ff */
[----:B------:R1:W-:Y:S01]  /*6170*/  @P5 STG.E.U16 [R46.64], R12 ;  /* 0x0000000c2e005986 */ /* 0x0003e2000c101504 */
        /* <DEDUP_REMOVED lines=12> */
[----:B-----5:R1:W-:Y:S01]  /*6240*/  @P3 STG.E.U16 [R44.64], R4 ;  /* 0x000000042c003986 */ /* 0x0203e2000c101504 */
[----:B------:R-:W-:-:S02]  /*6250*/  ISETP.LT.AND P4, PT, R8, c[0x0][0x17c], !P0 ;  /* 0x00005f0008007a0c */ /* 0x000fc40004781270 */
[C---:B0-----:R-:W-:Y:S02]  /*6260*/  IADD3 R43, R47.reuse, c[0x0][0x198], RZ ;  /* 0x000066002f2b7a10 */ /* 0x041fe40007ffe0ff */
[----:B------:R-:W-:Y:S02]  /*6270*/  PRMT R12, R4, 0x7632, R12 ;  /* 0x00007632040c7816 */ /* 0x000fe4000000000c */
[----:B------:R-:W-:Y:S02]  /*6280*/  LEA.HI.X.SX32 R47, R47, R2, 0x1, P6 ;  /* 0x000000022f2f7211 */ /* 0x000fe400030f0eff */
[----:B------:R-:W-:Y:S02]  /*6290*/  IADD3 R8, R3, 0x13, RZ ;  /* 0x0000001303087810 */ /* 0x000fe40007ffe0ff */
[C---:B------:R-:W-:Y:S02]  /*62a0*/  LEA R42, P6, R43.reuse, R0, 0x1 ;  /* 0x000000002b2a7211 */ /* 0x040fe400078c08ff */
[----:B-1----:R-:W-:-:S02]  /*62b0*/  IADD3 R45, R43, c[0x0][0x198], RZ ;  /* 0x000066002b2d7a10 */ /* 0x002fc40007ffe0ff */
[----:B------:R-:W-:Y:S01]  /*62c0*/  IADD3 R4, R3, 0x15, RZ ;  /* 0x0000001503047810 */ /* 0x000fe20007ffe0ff */
[----:B------:R0:W-:Y:S01]  /*62d0*/  @P2 STG.E.U16 [R40.64], R12 ;  /* 0x0000000c28002986 */ /* 0x0001e2000c101504 */
[----:B------:R-:W-:Y:S02]  /*62e0*/  ISETP.LT.AND P3, PT, R8, c[0x0][0x17c], !P0 ;  /* 0x00005f0008007a0c */ /* 0x000fe40004761270 */
[----:B------:R-:W-:Y:S01]  /*62f0*/  LEA.HI.X.SX32 R43, R43, R2, 0x1, P6 ;  /* 0x000000022b2b7211 */ /* 0x000fe200030f0eff */
[----:B------:R1:W-:Y:S01]  /*6300*/  @P1 STG.E.U16 [R46.64], R9 ;  /* 0x000000092e001986 */ /* 0x0003e2000c101504 */
[----:B------:R-:W-:Y:S02]  /*6310*/  IADD3 R8, R3, 0x14, RZ ;  /* 0x0000001403087810 */ /* 0x000fe40007ffe0ff */
[----:B------:R-:W-:Y:S02]  /*6320*/  PRMT R16, R9, 0x7632, R16 ;  /* 0x0000763209107816 */ /* 0x000fe40000000010 */
[----:B------:R-:W-:-:S02]  /*6330*/  LEA R44, P6, R45, R0, 0x1 ;  /* 0x000000002d2c7211 */ /* 0x000fc400078c08ff */
[----:B------:R-:W-:Y:S02]  /*6340*/  ISETP.LT.AND P1, PT, R4, c[0x0][0x17c], !P0 ;  /* 0x00005f0004007a0c */ /* 0x000fe40004721270 */
[----:B0-----:R-:W-:Y:S02]  /*6350*/  IADD3 R41, R45, c[0x0][0x198], RZ ;  /* 0x000066002d297a10 */ /* 0x001fe40007ffe0ff */
[----:B------:R-:W-:Y:S01]  /*6360*/  IADD3 R4, R3, 0x16, RZ ;  /* 0x0000001603047810 */ /* 0x000fe20007ffe0ff */
[----:B------:R0:W-:Y:S01]  /*6370*/  @P5 STG.E.U16 [R42.64], R16 ;  /* 0x000000102a005986 */ /* 0x0001e2000c101504 */
[----:B------:R-:W-:Y:S02]  /*6380*/  ISETP.LT.AND P2, PT, R8, c[0x0][0x17c], !P0 ;  /* 0x00005f0008007a0c */ /* 0x000fe40004741270 */
[----:B------:R-:W-:Y:S02]  /*6390*/  LEA.HI.X.SX32 R45, R45, R2, 0x1, P6 ;  /* 0x000000022d2d7211 */ /* 0x000fe400030f0eff */
[----:B------:R-:W-:-:S02]  /*63a0*/  LEA R8, P6, R41, R0, 0x1 ;  /* 0x0000000029087211 */ /* 0x000fc400078c08ff */
[----:B------:R-:W-:Y:S02]  /*63b0*/  ISETP.LT.AND P5, PT, R4, c[0x0][0x17c], !P0 ;  /* 0x00005f0004007a0c */ /* 0x000fe400047a1270 */
[----:B-1----:R-:W-:Y:S02]  /*63c0*/  IADD3 R47, R41, c[0x0][0x198], RZ ;  /* 0x00006600292f7a10 */ /* 0x002fe40007ffe0ff */
[----:B------:R-:W-:Y:S01]  /*63d0*/  IADD3 R4, R3, 0x17, RZ ;  /* 0x0000001703047810 */ /* 0x000fe20007ffe0ff */
[----:B------:R1:W-:Y:S01]  /*63e0*/  @P4 STG.E.U16 [R44.64], R21 ;  /* 0x000000152c004986 */ /* 0x0003e2000c101504 */
[----:B------:R-:W-:Y:S02]  /*63f0*/  LEA.HI.X.SX32 R9, R41, R2, 0x1, P6 ;  /* 0x0000000229097211 */ /* 0x000fe400030f0eff */
[----:B------:R-:W-:Y:S02]  /*6400*/  PRMT R12, R21, 0x7632, R12 ;  /* 0x00007632150c7816 */ /* 0x000fe4000000000c */
[----:B------:R-:W-:-:S02]  /*6410*/  LEA R40, P6, R47, R0, 0x1 ;  /* 0x000000002f287211 */ /* 0x000fc400078c08ff */
[----:B------:R-:W-:Y:S02]  /*6420*/  ISETP.LT.AND P4, PT, R4, c[0x0][0x17c], !P0 ;  /* 0x00005f0004007a0c */ /* 0x000fe40004781270 */
[----:B0-----:R-:W-:Y:S02]  /*6430*/  IADD3 R43, R47, c[0x0][0x198], RZ ;  /* 0x000066002f2b7a10 */ /* 0x001fe40007ffe0ff */
[----:B------:R-:W-:Y:S01]  /*6440*/  IADD3 R4, R3, 0x18, RZ ;  /* 0x0000001803047810 */ /* 0x000fe20007ffe0ff */
[----:B------:R0:W-:Y:S01]  /*6450*/  @P3 STG.E.U16 [R8.64], R12 ;  /* 0x0000000c08003986 */ /* 0x0001e2000c101504 */
[----:B------:R-:W-:Y:S02]  /*6460*/  LEA.HI.X.SX32 R41, R47, R2, 0x1, P6 ;  /* 0x000000022f297211 */ /* 0x000fe400030f0eff */
[----:B------:R-:W-:Y:S02]  /*6470*/  LEA R20, P6, R43, R0, 0x1 ;  /* 0x000000002b147211 */ /* 0x000fe400078c08ff */
[----:B------:R-:W-:-:S02]  /*6480*/  ISETP.LT.AND P3, PT, R4, c[0x0][0x17c], !P0 ;  /* 0x00005f0004007a0c */ /* 0x000fc40004761270 */
[----:B-1----:R-:W-:Y:S02]  /*6490*/  IADD3 R45, R43, c[0x0][0x198], RZ ;  /* 0x000066002b2d7a10 */ /* 0x002fe40007ffe0ff */
[----:B------:R-:W-:Y:S01]  /*64a0*/  IADD3 R4, R3, 0x19, RZ ;  /* 0x0000001903047810 */ /* 0x000fe20007ffe0ff */
[----:B------:R1:W-:Y:S01]  /*64b0*/  @P2 STG.E.U16 [R40.64], R17 ;  /* 0x0000001128002986 */ /* 0x0003e2000c101504 */
[----:B------:R-:W-:Y:S02]  /*64c0*/  LEA.HI.X.SX32 R21, R43, R2, 0x1, P6 ;  /* 0x000000022b157211 */ /* 0x000fe400030f0eff */
[----:B------:R-:W-:Y:S02]  /*64d0*/  PRMT R24, R17, 0x7632, R24 ;  /* 0x0000763211187816 */ /* 0x000fe40000000018 */
[----:B------:R-:W-:Y:S02]  /*64e0*/  LEA R42, P6, R45, R0, 0x1 ;  /* 0x000000002d2a7211 */ /* 0x000fe400078c08ff */
[----:B------:R-:W-:-:S02]  /*64f0*/  ISETP.LT.AND P2, PT, R4, c[0x0][0x17c], !P0 ;  /* 0x00005f0004007a0c */ /* 0x000fc40004741270 */
[----:B0-----:R-:W-:Y:S02]  /*6500*/  IADD3 R9, R45, c[0x0][0x198], RZ ;  /* 0x000066002d097a10 */ /* 0x001fe40007ffe0ff */
[----:B------:R-:W-:Y:S01]  /*6510*/  IADD3 R4, R3, 0x1a, RZ ;  /* 0x0000001a03047810 */ /* 0x000fe20007ffe0ff */
[----:B------:R0:W-:Y:S01]  /*6520*/  @P1 STG.E.U16 [R20.64], R24 ;  /* 0x0000001814001986 */ /* 0x0001e2000c101504 */
[----:B------:R-:W-:Y:S02]  /*6530*/  LEA.HI.X.SX32 R43, R45, R2, 0x1, P6 ;  /* 0x000000022d2b7211 */ /* 0x000fe400030f0eff */
[C---:B------:R-:W-:Y:S02]  /*6540*/  LEA R8, P6, R9.reuse, R0, 0x1 ;  /* 0x0000000009087211 */ /* 0x040fe400078c08ff */
[----:B------:R-:W-:Y:S02]  /*6550*/  ISETP.LT.AND P1, PT, R4, c[0x0][0x17c], !P0 ;  /* 0x00005f0004007a0c */ /* 0x000fe40004721270 */
[----:B-1----:R-:W-:-:S02]  /*6560*/  IADD3 R17, R9, c[0x0][0x198], RZ ;  /* 0x0000660009117a10 */ /* 0x002fc40007ffe0ff */
[----:B------:R-:W-:Y:S01]  /*6570*/  IADD3 R4, R3, 0x1b, RZ ;  /* 0x0000001b03047810 */ /* 0x000fe20007ffe0ff */
[----:B------:R1:W-:Y:S01]  /*6580*/  @P5 STG.E.U16 [R42.64], R33 ;  /* 0x000000212a005986 */ /* 0x0003e2000c101504 */
[----:B------:R-:W-:Y:S02]  /*6590*/  LEA.HI.X.SX32 R9, R9, R2, 0x1, P6 ;  /* 0x0000000209097211 */ /* 0x000fe400030f0eff */
[----:B------:R-:W-:Y:S02]  /*65a0*/  PRMT R12, R33, 0x7632, R12 ;  /* 0x00007632210c7816 */ /* 0x000fe4000000000c */
[C---:B------:R-:W-:Y:S02]  /*65b0*/  LEA R16, P6, R17.reuse, R0, 0x1 ;  /* 0x0000000011107211 */ /* 0x040fe400078c08ff */
[----:B------:R-:W-:Y:S02]  /*65c0*/  ISETP.LT.AND P5, PT, R4, c[0x0][0x17c], !P0 ;  /* 0x00005f0004007a0c */ /* 0x000fe400047a1270 */
[----:B0-----:R-:W-:-:S02]  /*65d0*/  IADD3 R21, R17, c[0x0][0x198], RZ ;  /* 0x0000660011157a10 */ /* 0x001fc40007ffe0ff */
[----:B------:R-:W-:Y:S01]  /*65e0*/  IADD3 R4, R3, 0x1c, RZ ;  /* 0x0000001c03047810 */ /* 0x000fe20007ffe0ff */
[----:B------:R0:W-:Y:S01]  /*65f0*/  @P4 STG.E.U16 [R8.64], R12 ;  /* 0x0000000c08004986 */ /* 0x0001e2000c101504 */
[----:B------:R-:W-:Y:S02]  /*6600*/  LEA.HI.X.SX32 R17, R17, R2, 0x1, P6 ;  /* 0x0000000211117211 */ /* 0x000fe400030f0eff */
[C---:B------:R-:W-:Y:S02]  /*6610*/  LEA R20, P6, R21.reuse, R0, 0x1 ;  /* 0x0000000015147211 */ /* 0x040fe400078c08ff */
[----:B------:R-:W-:Y:S02]  /*6620*/  ISETP.LT.AND P4, PT, R4, c[0x0][0x17c], !P0 ;  /* 0x00005f0004007a0c */ /* 0x000fe40004781270 */
[----:B-1----:R-:W-:Y:S02]  /*6630*/  IADD3 R33, R21, c[0x0][0x198], RZ ;  /* 0x0000660015217a10 */ /* 0x002fe40007ffe0ff */
[----:B------:R-:W-:Y:S01]  /*6640*/  IADD3 R4, R3, 0x1d, RZ ;  /* 0x0000001d03047810 */ /* 0x000fe20007ffe0ff */
[----:B------:R1:W-:Y:S01]  /*6650*/  @P3 STG.E.U16 [R16.64], R29 ;  /* 0x0000001d10003986 */ /* 0x0003e2000c101504 */
[----:B------:R-:W-:-:S02]  /*6660*/  LEA.HI.X.SX32 R21, R21, R2, 0x1, P6 ;  /* 0x0000000215157211 */ /* 0x000fc400030f0eff */
[----:B------:R-:W-:Y:S02]  /*6670*/  PRMT R24, R29, 0x7632, R24 ;  /* 0x000076321d187816 */ /* 0x000fe40000000018 */
[C---:B------:R-:W-:Y:S02]  /*6680*/  LEA R32, P6, R33.reuse, R0, 0x1 ;  /* 0x0000000021207211 */ /* 0x040fe400078c08ff */
[----:B------:R-:W-:Y:S02]  /*6690*/  ISETP.LT.AND P3, PT, R4, c[0x0][0x17c], !P0 ;  /* 0x00005f0004007a0c */ /* 0x000fe40004761270 */
[----:B0-----:R-:W-:Y:S02]  /*66a0*/  IADD3 R9, R33, c[0x0][0x198], RZ ;  /* 0x0000660021097a10 */ /* 0x001fe40007ffe0ff */
[----:B------:R-:W-:Y:S01]  /*66b0*/  IADD3 R4, R3, 0x1e, RZ ;  /* 0x0000001e03047810 */ /* 0x000fe20007ffe0ff */
[----:B------:R0:W-:Y:S01]  /*66c0*/  @P2 STG.E.U16 [R20.64], R24 ;  /* 0x0000001814002986 */ /* 0x0001e2000c101504 */
[----:B------:R-:W-:-:S02]  /*66d0*/  LEA.HI.X.SX32 R33, R33, R2, 0x1, P6 ;  /* 0x0000000221217211 */ /* 0x000fc400030f0eff */
[C---:B------:R-:W-:Y:S02]  /*66e0*/  LEA R8, P6, R9.reuse, R0, 0x1 ;  /* 0x0000000009087211 */ /* 0x040fe400078c08ff */
[----:B------:R-:W-:Y:S02]  /*66f0*/  ISETP.LT.AND P2, PT, R4, c[0x0][0x17c], !P0 ;  /* 0x00005f0004007a0c */ /* 0x000fe40004741270 */
[----:B-1----:R-:W-:Y:S02]  /*6700*/  IADD3 R17, R9, c[0x0][0x198], RZ ;  /* 0x0000660009117a10 */ /* 0x002fe40007ffe0ff */
[----:B------:R-:W-:Y:S01]  /*6710*/  IADD3 R4, R3, 0x1f, RZ ;  /* 0x0000001f03047810 */ /* 0x000fe20007ffe0ff */
[----:B------:R1:W-:Y:S01]  /*6720*/  @P1 STG.E.U16 [R32.64], R25 ;  /* 0x0000001920001986 */ /* 0x0003e2000c101504 */
[----:B------:R-:W-:Y:S02]  /*6730*/  LEA.HI.X.SX32 R9, R9, R2, 0x1, P6 ;  /* 0x0000000209097211 */ /* 0x000fe400030f0eff */
[----:B------:R-:W-:-:S02]  /*6740*/  PRMT R12, R25, 0x7632, R12 ;  /* 0x00007632190c7816 */ /* 0x000fc4000000000c */
[C---:B------:R-:W-:Y:S02]  /*6750*/  LEA R16, P6, R17.reuse, R0, 0x1 ;  /* 0x0000000011107211 */ /* 0x040fe400078c08ff */
[----:B------:R-:W-:Y:S02]  /*6760*/  ISETP.LT.AND P1, PT, R4, c[0x0][0x17c], !P0 ;  /* 0x00005f0004007a0c */ /* 0x000fe40004721270 */
[----:B0-----:R-:W-:Y:S02]  /*6770*/  IADD3 R21, R17, c[0x0][0x198], RZ ;  /* 0x0000660011157a10 */ /* 0x001fe40007ffe0ff */
[----:B------:R-:W-:Y:S01]  /*6780*/  IADD3 R4, R3, 0x20, RZ ;  /* 0x0000002003047810 */ /* 0x000fe20007ffe0ff */
[----:B------:R0:W-:Y:S01]  /*6790*/  @P5 STG.E.U16 [R8.64], R12 ;  /* 0x0000000c08005986 */ /* 0x0001e2000c101504 */
[----:B------:R-:W-:Y:S02]  /*67a0*/  LEA.HI.X.SX32 R17, R17, R2, 0x1, P6 ;  /* 0x0000000211117211 */ /* 0x000fe400030f0eff */
[----:B------:R-:W-:-:S02]  /*67b0*/  LEA R20, P6, R21, R0, 0x1 ;  /* 0x0000000015147211 */ /* 0x000fc400078c08ff */
[----:B------:R-:W-:Y:S02]  /*67c0*/  ISETP.LT.AND P5, PT, R4, c[0x0][0x17c], !P0 ;  /* 0x00005f0004007a0c */ /* 0x000fe400047a1270 */
[----:B-1----:R-:W-:Y:S02]  /*67d0*/  IADD3 R25, R21, c[0x0][0x198], RZ ;  /* 0x0000660015197a10 */ /* 0x002fe40007ffe0ff */
[----:B------:R-:W-:Y:S01]  /*67e0*/  IADD3 R4, R3, 0x21, RZ ;  /* 0x0000002103047810 */ /* 0x000fe20007ffe0ff */
[----:B------:R1:W-:Y:S01]  /*67f0*/  @P4 STG.E.U16 [R16.64], R13 ;  /* 0x0000000d10004986 */ /* 0x0003e2000c101504 */
[----:B------:R-:W-:Y:S02]  /*6800*/  LEA.HI.X.SX32 R21, R21, R2, 0x1, P6 ;  /* 0x0000000215157211 */ /* 0x000fe400030f0eff */
[----:B------:R-:W-:Y:S02]  /*6810*/  LEA R24, P6, R25, R0, 0x1 ;  /* 0x0000000019187211 */ /* 0x000fe400078c08ff */
[----:B------:R-:W-:-:S02]  /*6820*/  ISETP.LT.AND P4, PT, R4, c[0x0][0x17c], !P0 ;  /* 0x00005f0004007a0c */ /* 0x000fc40004781270 */
[----:B0-----:R-:W-:Y:S02]  /*6830*/  IADD3 R9, R25, c[0x0][0x198], RZ ;  /* 0x0000660019097a10 */ /* 0x001fe40007ffe0ff */
[----:B------:R-:W-:Y:S02]  /*6840*/  IADD3 R4, R3, 0x22, RZ ;  /* 0x0000002203047810 */ /* 0x000fe40007ffe0ff */
[----:B-1----:R-:W-:Y:S02]  /*6850*/  PRMT R17, R13, 0x7632, R17 ;  /* 0x000076320d117816 */ /* 0x002fe40000000011 */
[----:B------:R-:W-:Y:S02]  /*6860*/  LEA.HI.X.SX32 R25, R25, R2, 0x1, P6 ;  /* 0x0000000219197211 */ /* 0x000fe400030f0eff */
[----:B------:R-:W-:Y:S01]  /*6870*/  LEA R8, P6, R9, R0, 0x1 ;  /* 0x0000000009087211 */ /* 0x000fe200078c08ff */
[----:B------:R0:W-:Y:S01]  /*6880*/  @P3 STG.E.U16 [R20.64], R17 ;  /* 0x0000001114003986 */ /* 0x0001e2000c101504 */
[----:B------:R-:W-:-:S02]  /*6890*/  ISETP.LT.AND P3, PT, R4, c[0x0][0x17c], !P0 ;  /* 0x00005f0004007a0c */ /* 0x000fc40004761270 */
[----:B------:R-:W-:Y:S02]  /*68a0*/  IADD3 R13, R9, c[0x0][0x198], RZ ;  /* 0x00006600090d7a10 */ /* 0x000fe40007ffe0ff */
[----:B------:R-:W-:Y:S01]  /*68b0*/  IADD3 R4, R3, 0x23, RZ ;  /* 0x0000002303047810 */ /* 0x000fe20007ffe0ff */
[----:B------:R1:W-:Y:S01]  /*68c0*/  @P2 STG.E.U16 [R24.64], R5 ;  /* 0x0000000518002986 */ /* 0x0003e2000c101504 */
[----:B------:R-:W-:Y:S02]  /*68d0*/  LEA.HI.X.SX32 R9, R9, R2, 0x1, P6 ;  /* 0x0000000209097211 */ /* 0x000fe400030f0eff */
[----:B------:R-:W-:Y:S02]  /*68e0*/  LEA R12, P6, R13, R0, 0x1 ;  /* 0x000000000d0c7211 */ /* 0x000fe400078c08ff */
[----:B------:R-:W-:Y:S02]  /*68f0*/  ISETP.LT.AND P2, PT, R4, c[0x0][0x17c], !P0 ;  /* 0x00005f0004007a0c */ /* 0x000fe40004741270 */
[----:B------:R-:W-:-:S02]  /*6900*/  IADD3 R4, R3, 0x24, RZ ;  /* 0x0000002403047810 */ /* 0x000fc40007ffe0ff */
[----:B0-----:R-:W-:Y:S02]  /*6910*/  IADD3 R17, R13, c[0x0][0x198], RZ ;  /* 0x000066000d117a10 */ /* 0x001fe40007ffe0ff */
[----:B-1----:R-:W-:Y:S02]  /*6920*/  PRMT R25, R5, 0x7632, R25 ;  /* 0x0000763205197816 */ /* 0x002fe40000000019 */
[----:B------:R-:W-:Y:S02]  /*6930*/  LEA.HI.X.SX32 R13, R13, R2, 0x1, P6 ;  /* 0x000000020d0d7211 */ /* 0x000fe400030f0eff */
[----:B------:R-:W-:Y:S01]  /*6940*/  IADD3 R5, R3, 0x25, RZ ;  /* 0x0000002503057810 */ /* 0x000fe20007ffe0ff */
[----:B------:R0:W-:Y:S01]  /*6950*/  @P1 STG.E.U16 [R8.64], R25 ;  /* 0x0000001908001986 */ /* 0x0001e2000c101504 */
[----:B------:R-:W-:Y:S02]  /*6960*/  ISETP.LT.AND P1, PT, R4, c[0x0][0x17c], !P0 ;  /* 0x00005f0004007a0c */ /* 0x000fe40004721270 */
[C---:B------:R-:W-:Y:S01]  /*6970*/  LEA R4, P6, R17.reuse, R0, 0x1 ;  /* 0x0000000011047211 */ /* 0x040fe200078c08ff */
[----:B------:R1:W-:Y:S01]  /*6980*/  @P5 STG.E.U16 [R12.64], R10 ;  /* 0x0000000a0c005986 */ /* 0x0003e2000c101504 */
[----:B------:R-:W-:-:S02]  /*6990*/  IADD3 R21, R17, c[0x0][0x198], RZ ;  /* 0x0000660011157a10 */ /* 0x000fc40007ffe0ff */
[----:B------:R-:W-:Y:S02]  /*69a0*/  ISETP.LT.AND P5, PT, R5, c[0x0][0x17c], !P0 ;  /* 0x00005f0005007a0c */ /* 0x000fe400047a1270 */
[----:B------:R-:W-:Y:S02]  /*69b0*/  LEA.HI.X.SX32 R5, R17, R2, 0x1, P6 ;  /* 0x0000000211057211 */ /* 0x000fe400030f0eff */
[C---:B------:R-:W-:Y:S02]  /*69c0*/  LEA R16, P6, R21.reuse, R0, 0x1 ;  /* 0x0000000015107211 */ /* 0x040fe400078c08ff */
[----:B------:R-:W-:Y:S02]  /*69d0*/  PRMT R24, R10, 0x7632, R24 ;  /* 0x000076320a187816 */ /* 0x000fe40000000018 */
[C---:B0-----:R-:W-:Y:S02]  /*69e0*/  IADD3 R25, R21.reuse, c[0x0][0x198], RZ ;  /* 0x0000660015197a10 */ /* 0x041fe40007ffe0ff */
[----:B------:R-:W-:-:S02]  /*69f0*/  LEA.HI.X.SX32 R17, R21, R2, 0x1, P6 ;  /* 0x0000000215117211 */ /* 0x000fc400030f0eff */
[----:B------:R-:W-:Y:S01]  /*6a00*/  IADD3 R9, R3, 0x27, RZ ;  /* 0x0000002703097810 */ /* 0x000fe20007ffe0ff */
[----:B------:R0:W-:Y:S01]  /*6a10*/  @P4 STG.E.U16 [R4.64], R24 ;  /* 0x0000001804004986 */ /* 0x0001e2000c101504 */
[C---:B------:R-:W-:Y:S02]  /*6a20*/  LEA R8, P6, R25.reuse, R0, 0x1 ;  /* 0x0000000019087211 */ /* 0x040fe400078c08ff */
[----:B-1----:R-:W-:Y:S01]  /*6a30*/  IADD3 R13, R25, c[0x0][0x198], RZ ;  /* 0x00006600190d7a10 */ /* 0x002fe20007ffe0ff */
[----:B------:R1:W-:Y:S01]  /*6a40*/  @P3 STG.E.U16 [R16.64], R22 ;  /* 0x0000001610003986 */ /* 0x0003e2000c101504 */
[----:B------:R-:W-:Y:S02]  /*6a50*/  IADD3 R20, R3, 0x26, RZ ;  /* 0x0000002603147810 */ /* 0x000fe40007ffe0ff */
[----:B------:R-:W-:Y:S02]  /*6a60*/  ISETP.LT.AND P3, PT, R9, c[0x0][0x17c], !P0 ;  /* 0x00005f0009007a0c */ /* 0x000fe40004761270 */
[----:B------:R-:W-:-:S02]  /*6a70*/  LEA.HI.X.SX32 R9, R25, R2, 0x1, P6 ;  /* 0x0000000219097211 */ /* 0x000fc400030f0eff */
[C---:B------:R-:W-:Y:S02]  /*6a80*/  LEA R12, P6, R13.reuse, R0, 0x1 ;  /* 0x000000000d0c7211 */ /* 0x040fe400078c08ff */
[----:B------:R-:W-:Y:S02]  /*6a90*/  ISETP.LT.AND P4, PT, R20, c[0x0][0x17c], !P0 ;  /* 0x00005f0014007a0c */ /* 0x000fe40004781270 */
[----:B------:R-:W-:Y:S02]  /*6aa0*/  PRMT R20, R22, 0x7632, R20 ;  /* 0x0000763216147816 */ /* 0x000fe40000000014 */
[C---:B------:R-:W-:Y:S02]  /*6ab0*/  IADD3 R21, R13.reuse, c[0x0][0x198], RZ ;  /* 0x000066000d157a10 */ /* 0x040fe40007ffe0ff */
[----:B------:R-:W-:Y:S02]  /*6ac0*/  LEA.HI.X.SX32 R13, R13, R2, 0x1, P6 ;  /* 0x000000020d0d7211 */ /* 0x000fe400030f0eff */
[----:B0-----:R-:W-:Y:S01]  /*6ad0*/  IADD3 R5, R3, 0x29, RZ ;  /* 0x0000002903057810 */ /* 0x001fe20007ffe0ff */
[----:B------:R0:W-:Y:S01]  /*6ae0*/  @P2 STG.E.U16 [R8.64], R20 ;  /* 0x0000001408002986 */ /* 0x0001e2000c101504 */
[----:B------:R-:W-:-:S02]  /*6af0*/  LEA R4, P6, R21, R0, 0x1 ;  /* 0x0000000015047211 */ /* 0x000fc400078c08ff */
[----:B-1----:R-:W-:Y:S01]  /*6b00*/  IADD3 R17, R21, c[0x0][0x198], RZ ;  /* 0x0000660015117a10 */ /* 0x002fe20007ffe0ff */
[----:B------:R1:W-:Y:S01]  /*6b10*/  @P1 STG.E.U16 [R12.64], R18 ;  /* 0x000000120c001986 */ /* 0x0003e2000c101504 */
[----:B------:R-:W-:Y:S02]  /*6b20*/  ISETP.LT.AND P1, PT, R5, c[0x0][0x17c], !P0 ;  /* 0x00005f0005007a0c */ /* 0x000fe40004721270 */
[----:B------:R-:W-:Y:S02]  /*6b30*/  LEA.HI.X.SX32 R5, R21, R2, 0x1, P6 ;  /* 0x0000000215057211 */ /* 0x000fe400030f0eff */
[C---:B------:R-:W-:Y:S02]  /*6b40*/  LEA R16, P6, R17.reuse, R0, 0x1 ;  /* 0x0000000011107211 */ /* 0x040fe400078c08ff */
[----:B------:R-:W-:Y:S02]  /*6b50*/  PRMT R22, R18, 0x7632, R22 ;  /* 0x0000763212167816 */ /* 0x000fe40000000016 */
[----:B------:R-:W-:-:S02]  /*6b60*/  IADD3 R21, R17, c[0x0][0x198], RZ ;  /* 0x0000660011157a10 */ /* 0x000fc40007ffe0ff */
[----:B------:R-:W-:Y:S02]  /*6b70*/  IADD3 R10, R3, 0x28, RZ ;  /* 0x00000028030a7810 */ /* 0x000fe40007ffe0ff */
[----:B------:R-:W-:Y:S02]  /*6b80*/  LEA.HI.X.SX32 R17, R17, R2, 0x1, P6 ;  /* 0x0000000211117211 */ /* 0x000fe400030f0eff */
[----:B0-----:R-:W-:Y:S01]  /*6b90*/  IADD3 R9, R3, 0x2b, RZ ;  /* 0x0000002b03097810 */ /* 0x001fe20007ffe0ff */
[----:B------:R0:W-:Y:S01]  /*6ba0*/  @P5 STG.E.U16 [R4.64], R22 ;  /* 0x0000001604005986 */ /* 0x0001e2000c101504 */
[C---:B------:R-:W-:Y:S02]  /*6bb0*/  LEA R8, P6, R21.reuse, R0, 0x1 ;  /* 0x0000000015087211 */ /* 0x040fe400078c08ff */
[----:B------:R-:W-:Y:S01]  /*6bc0*/  ISETP.LT.AND P2, PT, R10, c[0x0][0x17c], !P0 ;  /* 0x00005f000a007a0c */ /* 0x000fe20004741270 */
[----:B------:R2:W-:Y:S01]  /*6bd0*/  @P4 STG.E.U16 [R16.64], R34 ;  /* 0x0000002210004986 */ /* 0x0005e2000c101504 */
[----:B-1----:R-:W-:-:S02]  /*6be0*/  IADD3 R13, R21, c[0x0][0x198], RZ ;  /* 0x00006600150d7a10 */ /* 0x002fc40007ffe0ff */
[----:B------:R-:W-:Y:S02]  /*6bf0*/  ISETP.LT.AND P4, PT, R9, c[0x0][0x17c], !P0 ;  /* 0x00005f0009007a0c */ /* 0x000fe40004781270 */
[----:B------:R-:W-:Y:S02]  /*6c00*/  LEA.HI.X.SX32 R9, R21, R2, 0x1, P6 ;  /* 0x0000000215097211 */ /* 0x000fe400030f0eff */
[C---:B------:R-:W-:Y:S02]  /*6c10*/  LEA R12, P6, R13.reuse, R0, 0x1 ;  /* 0x000000000d0c7211 */ /* 0x040fe400078c08ff */
[----:B------:R-:W-:Y:S02]  /*6c20*/  PRMT R18, R34, 0x7632, R18 ;  /* 0x0000763222127816 */ /* 0x000fe40000000012 */
[----:B------:R-:W-:Y:S02]  /*6c30*/  IADD3 R21, R13, c[0x0][0x198], RZ ;  /* 0x000066000d157a10 */ /* 0x000fe40007ffe0ff */
[----:B------:R-:W-:-:S02]  /*6c40*/  IADD3 R10, R3, 0x2a, RZ ;  /* 0x0000002a030a7810 */ /* 0x000fc40007ffe0ff */
[----:B------:R-:W-:Y:S02]  /*6c50*/  LEA.HI.X.SX32 R13, R13, R2, 0x1, P6 ;  /* 0x000000020d0d7211 */ /* 0x000fe400030f0eff */
[----:B0-----:R-:W-:Y:S01]  /*6c60*/  IADD3 R5, R3, 0x2d, RZ ;  /* 0x0000002d03057810 */ /* 0x001fe20007ffe0ff */
[----:B------:R0:W-:Y:S01]  /*6c70*/  @P3 STG.E.U16 [R8.64], R18 ;  /* 0x0000001208003986 */ /* 0x0001e2000c101504 */
[C---:B------:R-:W-:Y:S02]  /*6c80*/  LEA R4, P6, R21.reuse, R0, 0x1 ;  /* 0x0000000015047211 */ /* 0x040fe400078c08ff */
[----:B------:R-:W-:Y:S01]  /*6c90*/  ISETP.LT.AND P5, PT, R10, c[0x0][0x17c], !P0 ;  /* 0x00005f000a007a0c */ /* 0x000fe200047a1270 */
[----:B------:R1:W-:Y:S01]  /*6ca0*/  @P2 STG.E.U16 [R12.64], R30 ;  /* 0x0000001e0c002986 */ /* 0x0003e2000c101504 */
[----:B--2---:R-:W-:Y:S02]  /*6cb0*/  IADD3 R17, R21, c[0x0][0x198], RZ ;  /* 0x0000660015117a10 */ /* 0x004fe40007ffe0ff */
[----:B------:R-:W-:-:S02]  /*6cc0*/  ISETP.LT.AND P2, PT, R5, c[0x0][0x17c], !P0 ;  /* 0x00005f0005007a0c */ /* 0x000fc40004741270 */
[----:B------:R-:W-:Y:S02]  /*6cd0*/  LEA.HI.X.SX32 R5, R21, R2, 0x1, P6 ;  /* 0x0000000215057211 */ /* 0x000fe400030f0eff */
[C---:B------:R-:W-:Y:S02]  /*6ce0*/  LEA R16, P6, R17.reuse, R0, 0x1 ;  /* 0x0000000011107211 */ /* 0x040fe400078c08ff */
[----:B------:R-:W-:Y:S02]  /*6cf0*/  PRMT R20, R30, 0x7632, R20 ;  /* 0x000076321e147816 */ /* 0x000fe40000000014 */
[----:B------:R-:W-:Y:S02]  /*6d00*/  IADD3 R21, R17, c[0x0][0x198], RZ ;  /* 0x0000660011157a10 */ /* 0x000fe40007ffe0ff */
[----:B------:R-:W-:Y:S02]  /*6d10*/  IADD3 R10, R3, 0x2c, RZ ;  /* 0x0000002c030a7810 */ /* 0x000fe40007ffe0ff */
[----:B------:R-:W-:-:S02]  /*6d20*/  LEA.HI.X.SX32 R17, R17, R2, 0x1, P6 ;  /* 0x0000000211117211 */ /* 0x000fc400030f0eff */
[----:B0-----:R-:W-:Y:S01]  /*6d30*/  IADD3 R9, R3, 0x2f, RZ ;  /* 0x0000002f03097810 */ /* 0x001fe20007ffe0ff */
[----:B------:R0:W-:Y:S01]  /*6d40*/  @P1 STG.E.U16 [R4.64], R20 ;  /* 0x0000001404001986 */ /* 0x0001e2000c101504 */
[C---:B------:R-:W-:Y:S02]  /*6d50*/  LEA R8, P6, R21.reuse, R0, 0x1 ;  /* 0x0000000015087211 */ /* 0x040fe400078c08ff */
[----:B------:R-:W-:Y:S01]  /*6d60*/  ISETP.LT.AND P3, PT, R10, c[0x0][0x17c], !P0 ;  /* 0x00005f000a007a0c */ /* 0x000fe20004761270 */
[----:B------:R2:W-:Y:S01]  /*6d70*/  @P5 STG.E.U16 [R16.64], R26 ;  /* 0x0000001a10005986 */ /* 0x0005e2000c101504 */
[----:B-1----:R-:W-:Y:S02]  /*6d80*/  IADD3 R13, R21, c[0x0][0x198], RZ ;  /* 0x00006600150d7a10 */ /* 0x002fe40007ffe0ff */
[----:B------:R-:W-:Y:S02]  /*6d90*/  ISETP.LT.AND P5, PT, R9, c[0x0][0x17c], !P0 ;  /* 0x00005f0009007a0c */ /* 0x000fe400047a1270 */
[----:B------:R-:W-:-:S02]  /*6da0*/  LEA.HI.X.SX32 R9, R21, R2, 0x1, P6 ;  /* 0x0000000215097211 */ /* 0x000fc400030f0eff */
[C---:B------:R-:W-:Y:S02]  /*6db0*/  LEA R12, P6, R13.reuse, R0, 0x1 ;  /* 0x000000000d0c7211 */ /* 0x040fe400078c08ff */
[----:B------:R-:W-:Y:S02]  /*6dc0*/  PRMT R18, R26, 0x7632, R18 ;  /* 0x000076321a127816 */ /* 0x000fe40000000012 */
[----:B------:R-:W-:Y:S02]  /*6dd0*/  IADD3 R21, R13, c[0x0][0x198], RZ ;  /* 0x000066000d157a10 */ /* 0x000fe40007ffe0ff */
[----:B------:R-:W-:Y:S02]  /*6de0*/  IADD3 R10, R3, 0x2e, RZ ;  /* 0x0000002e030a7810 */ /* 0x000fe40007ffe0ff */
[----:B------:R-:W-:Y:S02]  /*6df0*/  LEA.HI.X.SX32 R13, R13, R2, 0x1, P6 ;  /* 0x000000020d0d7211 */ /* 0x000fe400030f0eff */
[----:B0-----:R-:W-:Y:S01]  /*6e00*/  IADD3 R5, R3, 0x31, RZ ;  /* 0x0000003103057810 */ /* 0x001fe20007ffe0ff */
[----:B------:R0:W-:Y:S01]  /*6e10*/  @P4 STG.E.U16 [R8.64], R18 ;  /* 0x0000001208004986 */ /* 0x0001e2000c101504 */
[----:B------:R-:W-:-:S02]  /*6e20*/  LEA R4, P6, R21, R0, 0x1 ;  /* 0x0000000015047211 */ /* 0x000fc400078c08ff */
[----:B------:R-:W-:Y:S01]  /*6e30*/  ISETP.LT.AND P1, PT, R10, c[0x0][0x17c], !P0 ;  /* 0x00005f000a007a0c */ /* 0x000fe20004721270 */
[----:B------:R1:W-:Y:S01]  /*6e40*/  @P3 STG.E.U16 [R12.64], R14 ;  /* 0x0000000e0c003986 */ /* 0x0003e2000c101504 */
[----:B--2---:R-:W-:Y:S02]  /*6e50*/  IADD3 R17, R21, c[0x0][0x198], RZ ;  /* 0x0000660015117a10 */ /* 0x004fe40007ffe0ff */
[----:B------:R-:W-:Y:S02]  /*6e60*/  ISETP.LT.AND P3, PT, R5, c[0x0][0x17c], !P0 ;  /* 0x00005f0005007a0c */ /* 0x000fe40004761270 */
[----:B------:R-:W-:Y:S02]  /*6e70*/  LEA.HI.X.SX32 R5, R21, R2, 0x1, P6 ;  /* 0x0000000215057211 */ /* 0x000fe400030f0eff */
[----:B------:R-:W-:Y:S02]  /*6e80*/  LEA R16, P6, R17, R0, 0x1 ;  /* 0x0000000011107211 */ /* 0x000fe400078c08ff */
[----:B------:R-:W-:-:S02]  /*6e90*/  PRMT R20, R14, 0x7632, R20 ;  /* 0x000076320e147816 */ /* 0x000fc40000000014 */
[----:B------:R-:W-:Y:S02]  /*6ea0*/  IADD3 R21, R17, c[0x0][0x198], RZ ;  /* 0x0000660011157a10 */ /* 0x000fe40007ffe0ff */
        /* <DEDUP_REMOVED lines=12> */
[C---:B------:R-:W-:Y:S02]  /*6f70*/  IADD3 R21, R13.reuse, c[0x0][0x198], RZ ;  /* 0x000066000d157a10 */ /* 0x040fe40007ffe0ff */
[----:B------:R-:W-:-:S02]  /*6f80*/  LEA.HI.X.SX32 R13, R13, R2, 0x1, P6 ;  /* 0x000000020d0d7211 */ /* 0x000fc400030f0eff */
[----:B0-----:R-:W-:Y:S01]  /*6f90*/  IADD3 R5, R3, 0x35, RZ ;  /* 0x0000003503057810 */ /* 0x001fe20007ffe0ff */
[----:B------:R0:W-:Y:S01]  /*6fa0*/  @P5 STG.E.U16 [R8.64], R14 ;  /* 0x0000000e08005986 */ /* 0x0001e2000c101504 */
[C---:B------:R-:W-:Y:S02]  /*6fb0*/  LEA R4, P6, R21.reuse, R0, 0x1 ;  /* 0x0000000015047211 */ /* 0x040fe400078c08ff */
[----:B--2---:R-:W-:Y:S01]  /*6fc0*/  IADD3 R17, R21, c[0x0][0x198], RZ ;  /* 0x0000660015117a10 */ /* 0x004fe20007ffe0ff */
[----:B------:R1:W-:Y:S01]  /*6fd0*/  @P4 STG.E.U16 [R12.64], R11 ;  /* 0x0000000b0c004986 */ /* 0x0003e2000c101504 */
[----:B------:R-:W-:Y:S02]  /*6fe0*/  IADD3 R10, R3, 0x32, RZ ;  /* 0x00000032030a7810 */ /* 0x000fe40007ffe0ff */
[----:B------:R-:W-:Y:S02]  /*6ff0*/  ISETP.LT.AND P4, PT, R5, c[0x0][0x17c], !P0 ;  /* 0x00005f0005007a0c */ /* 0x000fe40004781270 */
[----:B------:R-:W-:-:S02]  /*7000*/  LEA.HI.X.SX32 R5, R21, R2, 0x1, P6 ;  /* 0x0000000215057211 */ /* 0x000fc400030f0eff */
[C---:B------:R-:W-:Y:S02]  /*7010*/  LEA R16, P6, R17.reuse, R0, 0x1 ;  /* 0x0000000011107211 */ /* 0x040fe400078c08ff */
[----:B------:R-:W-:Y:S02]  /*7020*/  ISETP.LT.AND P2, PT, R10, c[0x0][0x17c], !P0 ;  /* 0x00005f000a007a0c */ /* 0x000fe40004741270 */
[----:B0-----:R-:W-:Y:S02]  /*7030*/  IADD3 R9, R17, c[0x0][0x198], RZ ;  /* 0x0000660011097a10 */ /* 0x001fe40007ffe0ff */
[----:B------:R-:W-:Y:S02]  /*7040*/  IADD3 R10, R3, 0x34, RZ ;  /* 0x00000034030a7810 */ /* 0x000fe40007ffe0ff */
[----:B------:R-:W-:Y:S02]  /*7050*/  LEA.HI.X.SX32 R17, R17, R2, 0x1, P6 ;  /* 0x0000000211117211 */ /* 0x000fe400030f0eff */
[----:B-1----:R-:W-:-:S02]  /*7060*/  PRMT R13, R11, 0x7632, R13 ;  /* 0x000076320b0d7816 */ /* 0x002fc4000000000d */
[C---:B------:R-:W-:Y:S02]  /*7070*/  LEA R8, P6, R9.reuse, R0, 0x1 ;  /* 0x0000000009087211 */ /* 0x040fe400078c08ff */
[----:B------:R-:W-:Y:S02]  /*7080*/  ISETP.LT.AND P5, PT, R10, c[0x0][0x17c], !P0 ;  /* 0x00005f000a007a0c */ /* 0x000fe400047a1270 */
[C---:B------:R-:W-:Y:S02]  /*7090*/  IADD3 R11, R9.reuse, c[0x0][0x198], RZ ;  /* 0x00006600090b7a10 */ /* 0x040fe40007ffe0ff */
[----:B------:R-:W-:Y:S02]  /*70a0*/  LEA.HI.X.SX32 R9, R9, R2, 0x1, P6 ;  /* 0x0000000209097211 */ /* 0x000fe400030f0eff */
[----:B------:R-:W-:Y:S01]  /*70b0*/  LEA R10, P6, R11, R0, 0x1 ;  /* 0x000000000b0a7211 */ /* 0x000fe200078c08ff */
[----:B------:R0:W-:Y:S01]  /*70c0*/  @P3 STG.E.U16 [R4.64], R13 ;  /* 0x0000000d04003986 */ /* 0x0001e2000c101504 */
[----:B------:R-:W-:-:S02]  /*70d0*/  PRMT R14, R23, 0x7632, R14 ;  /* 0x00007632170e7816 */ /* 0x000fc4000000000e */
[----:B------:R-:W-:Y:S01]  /*70e0*/  IADD3 R6, R3, 0x36, RZ ;  /* 0x0000003603067810 */ /* 0x000fe20007ffe0ff */
[----:B------:R1:W-:Y:S03]  /*70f0*/  @P2 STG.E.U16 [R16.64], R23 ;  /* 0x0000001710002986 */ /* 0x0003e6000c101504 */
[----:B------:R-:W-:Y:S02]  /*7100*/  ISETP.LT.AND P3, PT, R6, c[0x0][0x17c], !P0 ;  /* 0x00005f0006007a0c */ /* 0x000fe40004761270 */
[C---:B0-----:R-:W-:Y:S02]  /*7110*/  IADD3 R13, R11.reuse, c[0x0][0x198], RZ ;  /* 0x000066000b0d7a10 */ /* 0x041fe40007ffe0ff */
[----:B------:R-:W-:Y:S02]  /*7120*/  LEA.HI.X.SX32 R11, R11, R2, 0x1, P6 ;  /* 0x000000020b0b7211 */ /* 0x000fe400030f0eff */
[----:B------:R-:W-:Y:S01]  /*7130*/  IADD3 R5, R3, 0x39, RZ ;  /* 0x0000003903057810 */ /* 0x000fe20007ffe0ff */
[----:B------:R0:W-:Y:S01]  /*7140*/  @P1 STG.E.U16 [R8.64], R14 ;  /* 0x0000000e08001986 */ /* 0x0001e2000c101504 */
[----:B------:R-:W-:-:S02]  /*7150*/  LEA R4, P6, R13, R0, 0x1 ;  /* 0x000000000d047211 */ /* 0x000fc400078c08ff */
[----:B-1----:R-:W-:Y:S01]  /*7160*/  IADD3 R17, R13, c[0x0][0x198], RZ ;  /* 0x000066000d117a10 */ /* 0x002fe20007ffe0ff */
[----:B------:R1:W-:Y:S01]  /*7170*/  @P5 STG.E.U16 [R10.64], R19 ;  /* 0x000000130a005986 */ /* 0x0003e2000c101504 */
[----:B------:R-:W-:Y:S02]  /*7180*/  IADD3 R6, R3, 0x37, RZ ;  /* 0x0000003703067810 */ /* 0x000fe40007ffe0ff */
[----:B------:R-:W-:Y:S02]  /*7190*/  ISETP.LT.AND P5, PT, R5, c[0x0][0x17c], !P0 ;  /* 0x00005f0005007a0c */ /* 0x000fe400047a1270 */
[----:B------:R-:W-:Y:S02]  /*71a0*/  LEA.HI.X.SX32 R5, R13, R2, 0x1, P6 ;  /* 0x000000020d057211 */ /* 0x000fe400030f0eff */
[----:B------:R-:W-:Y:S02]  /*71b0*/  LEA R12, P6, R17, R0, 0x1 ;  /* 0x00000000110c7211 */ /* 0x000fe400078c08ff */
[----:B------:R-:W-:-:S02]  /*71c0*/  ISETP.LT.AND P2, PT, R6, c[0x0][0x17c], !P0 ;  /* 0x00005f0006007a0c */ /* 0x000fc40004741270 */
[----:B0-----:R-:W-:Y:S02]  /*71d0*/  IADD3 R9, R17, c[0x0][0x198], RZ ;  /* 0x0000660011097a10 */ /* 0x001fe40007ffe0ff */
[----:B------:R-:W-:Y:S02]  /*71e0*/  IADD3 R6, R3, 0x38, RZ ;  /* 0x0000003803067810 */ /* 0x000fe40007ffe0ff */
[----:B------:R-:W-:Y:S02]  /*71f0*/  LEA.HI.X.SX32 R13, R17, R2, 0x1, P6 ;  /* 0x00000002110d7211 */ /* 0x000fe400030f0eff */
[C---:B------:R-:W-:Y:S02]  /*7200*/  LEA R8, P6, R9.reuse, R0, 0x1 ;  /* 0x0000000009087211 */ /* 0x040fe400078c08ff */
[----:B------:R-:W-:Y:S02]  /*7210*/  ISETP.LT.AND P1, PT, R6, c[0x0][0x17c], !P0 ;  /* 0x00005f0006007a0c */ /* 0x000fe40004721270 */
[----:B-1----:R-:W-:-:S02]  /*7220*/  IADD3 R11, R9, c[0x0][0x198], RZ ;  /* 0x00006600090b7a10 */ /* 0x002fc40007ffe0ff */
[----:B------:R-:W-:Y:S02]  /*7230*/  LEA.HI.X.SX32 R9, R9, R2, 0x1, P6 ;  /* 0x0000000209097211 */ /* 0x000fe400030f0eff */
[----:B------:R-:W-:Y:S02]  /*7240*/  PRMT R16, R19, 0x7632, R16 ;  /* 0x0000763213107816 */ /* 0x000fe40000000010 */
[----:B------:R-:W-:Y:S02]  /*7250*/  LEA R10, P6, R11, R0, 0x1 ;  /* 0x000000000b0a7211 */ /* 0x000fe400078c08ff */
[----:B------:R-:W-:Y:S02]  /*7260*/  PRMT R14, R35, 0x7632, R14 ;  /* 0x00007632230e7816 */ /* 0x000fe4000000000e */
[C---:B------:R-:W-:Y:S01]  /*7270*/  IADD3 R17, R11.reuse, c[0x0][0x198], RZ ;  /* 0x000066000b117a10 */ /* 0x040fe20007ffe0ff */
[----:B------:R0:W-:Y:S01]  /*7280*/  @P4 STG.E.U16 [R4.64], R16 ;  /* 0x0000001004004986 */ /* 0x0001e2000c101504 */
[----:B------:R-:W-:-:S02]  /*7290*/  LEA.HI.X.SX32 R11, R11, R2, 0x1, P6 ;  /* 0x000000020b0b7211 */ /* 0x000fc400030f0eff */
[C---:B------:R-:W-:Y:S01]  /*72a0*/  IADD3 R6, R3.reuse, 0x3a, RZ ;  /* 0x0000003a03067810 */ /* 0x040fe20007ffe0ff */
[----:B------:R1:W-:Y:S04]  /*72b0*/  @P3 STG.E.U16 [R12.64], R35 ;  /* 0x000000230c003986 */ /* 0x0003e8000c101504 */
[----:B------:R2:W-:Y:S01]  /*72c0*/  @P2 STG.E.U16 [R8.64], R14 ;  /* 0x0000000e08002986 */ /* 0x0005e2000c101504 */
[----:B0-----:R-:W-:Y:S02]  /*72d0*/  IADD3 R5, R3, 0x3d, RZ ;  /* 0x0000003d03057810 */ /* 0x001fe40007ffe0ff */
[C---:B------:R-:W-:Y:S01]  /*72e0*/  LEA R4, P6, R17.reuse, R0, 0x1 ;  /* 0x0000000011047211 */ /* 0x040fe200078c08ff */
[----:B------:R0:W-:Y:S01]  /*72f0*/  @P1 STG.E.U16 [R10.64], R31 ;  /* 0x0000001f0a001986 */ /* 0x0001e2000c101504 */
[----:B-1----:R-:W-:-:S02]  /*7300*/  IADD3 R13, R17, c[0x0][0x198], RZ ;  /* 0x00006600110d7a10 */ /* 0x002fc40007ffe0ff */
[----:B------:R-:W-:Y:S02]  /*7310*/  ISETP.LT.AND P1, PT, R5, c[0x0][0x17c], !P0 ;  /* 0x00005f0005007a0c */ /* 0x000fe40004721270 */
[----:B------:R-:W-:Y:S02]  /*7320*/  LEA.HI.X.SX32 R5, R17, R2, 0x1, P6 ;  /* 0x0000000211057211 */ /* 0x000fe400030f0eff */
[----:B------:R-:W-:Y:S02]  /*7330*/  ISETP.LT.AND P4, PT, R6, c[0x0][0x17c], !P0 ;  /* 0x00005f0006007a0c */ /* 0x000fe40004781270 */
[----:B------:R-:W-:Y:S02]  /*7340*/  LEA R12, P6, R13, R0, 0x1 ;  /* 0x000000000d0c7211 */ /* 0x000fe400078c08ff */
[----:B------:R-:W-:Y:S02]  /*7350*/  IADD3 R6, R3, 0x3b, RZ ;  /* 0x0000003b03067810 */ /* 0x000fe40007ffe0ff */
[----:B--2---:R-:W-:-:S02]  /*7360*/  IADD3 R9, R13, c[0x0][0x198], RZ ;  /* 0x000066000d097a10 */ /* 0x004fc40007ffe0ff */
[----:B0-----:R-:W-:Y:S02]  /*7370*/  PRMT R11, R31, 0x7632, R11 ;  /* 0x000076321f0b7816 */ /* 0x001fe4000000000b */
[----:B------:R-:W-:Y:S02]  /*7380*/  LEA.HI.X.SX32 R13, R13, R2, 0x1, P6 ;  /* 0x000000020d0d7211 */ /* 0x000fe400030f0eff */
[----:B------:R-:W-:Y:S02]  /*7390*/  ISETP.LT.AND P3, PT, R6, c[0x0][0x17c], !P0 ;  /* 0x00005f0006007a0c */ /* 0x000fe40004761270 */
[----:B------:R-:W-:Y:S02]  /*73a0*/  LEA R16, P6, R9, R0, 0x1 ;  /* 0x0000000009107211 */ /* 0x000fe400078c08ff */
[----:B------:R-:W-:Y:S01]  /*73b0*/  IADD3 R6, R3, 0x3c, RZ ;  /* 0x0000003c03067810 */ /* 0x000fe20007ffe0ff */
[----:B------:R0:W-:Y:S01]  /*73c0*/  @P5 STG.E.U16 [R4.64], R11 ;  /* 0x0000000b04005986 */ /* 0x0001e2000c101504 */
[----:B------:R-:W-:-:S02]  /*73d0*/  IADD3 R19, R9, c[0x0][0x198], RZ ;  /* 0x0000660009137a10 */ /* 0x000fc40007ffe0ff */
[----:B------:R-:W-:Y:S02]  /*73e0*/  LEA.HI.X.SX32 R17, R9, R2, 0x1, P6 ;  /* 0x0000000209117211 */ /* 0x000fe400030f0eff */
[----:B------:R-:W-:Y:S01]  /*73f0*/  ISETP.LT.AND P2, PT, R6, c[0x0][0x17c], !P0 ;  /* 0x00005f0006007a0c */ /* 0x000fe20004741270 */
[----:B------:R-:W1:Y:S01]  /*7400*/  LDS.128 R8, [R36] ;  /* 0x0000000024087984 */ /* 0x000e620000000c00 */
[----:B------:R-:W-:Y:S02]  /*7410*/  LEA R20, P6, R19, R0, 0x1 ;  /* 0x0000000013147211 */ /* 0x000fe400078c08ff */
[----:B------:R-:W-:Y:S02]  /*7420*/  PRMT R14, R27, 0x7632, R14 ;  /* 0x000076321b0e7816 */ /* 0x000fe4000000000e */
[C---:B------:R-:W-:Y:S02]  /*7430*/  LEA.HI.X.SX32 R21, R19.reuse, R2, 0x1, P6 ;  /* 0x0000000213157211 */ /* 0x040fe400030f0eff */
[----:B------:R-:W-:Y:S01]  /*7440*/  IADD3 R19, R19, c[0x0][0x198], RZ ;  /* 0x0000660013137a10 */ /* 0x000fe20007ffe0ff */
[----:B------:R2:W-:Y:S01]  /*7450*/  @P4 STG.E.U16 [R12.64], R27 ;  /* 0x0000001b0c004986 */ /* 0x0005e2000c101504 */
[----:B0-----:R-:W-:-:S02]  /*7460*/  IADD3 R5, R3, 0x41, RZ ;  /* 0x0000004103057810 */ /* 0x001fc40007ffe0ff */
[----:B------:R-:W-:Y:S01]  /*7470*/  IADD3 R6, R3, 0x3e, RZ ;  /* 0x0000003e03067810 */ /* 0x000fe20007ffe0ff */
[----:B------:R-:W-:Y:S01]  /*7480*/  @P3 STG.E.U16 [R16.64], R14 ;  /* 0x0000000e10003986 */ /* 0x000fe2000c101504 */
[----:B------:R-:W-:-:S03]  /*7490*/  LEA R4, P6, R19, R0, 0x1 ;  /* 0x0000000013047211 */ /* 0x000fc600078c08ff */
[----:B------:R0:W-:Y:S01]  /*74a0*/  @P2 STG.E.U16 [R20.64], R15 ;  /* 0x0000000f14002986 */ /* 0x0001e2000c101504 */
[----:B------:R-:W-:Y:S02]  /*74b0*/  ISETP.LT.AND P2, PT, R5, c[0x0][0x17c], !P0 ;  /* 0x00005f0005007a0c */ /* 0x000fe40004741270 */
[----:B------:R-:W-:Y:S02]  /*74c0*/  ISETP.LT.AND P5, PT, R6, c[0x0][0x17c], !P0 ;  /* 0x00005f0006007a0c */ /* 0x000fe400047a1270 */
[C---:B--2---:R-:W-:Y:S02]  /*74d0*/  IADD3 R13, R19.reuse, c[0x0][0x198], RZ ;  /* 0x00006600130d7a10 */ /* 0x044fe40007ffe0ff */
[----:B------:R-:W-:Y:S02]  /*74e0*/  LEA.HI.X.SX32 R5, R19, R2, 0x1, P6 ;  /* 0x0000000213057211 */ /* 0x000fe400030f0eff */
[----:B------:R-:W-:Y:S01]  /*74f0*/  IADD3 R6, R3, 0x3f, RZ ;  /* 0x0000003f03067810 */ /* 0x000fe20007ffe0ff */
[----:B------:R-:W2:Y:S01]  /*7500*/  LDS.128 R16, [R39] ;  /* 0x0000000027107984 */ /* 0x000ea20000000c00 */
[----:B------:R-:W-:-:S02]  /*7510*/  LEA R22, P6, R13, R0, 0x1 ;  /* 0x000000000d167211 */ /* 0x000fc400078c08ff */
[----:B------:R-:W-:Y:S02]  /*7520*/  ISETP.LT.AND P4, PT, R6, c[0x0][0x17c], !P0 ;  /* 0x00005f0006007a0c */ /* 0x000fe40004781270 */
[----:B------:R-:W-:Y:S02]  /*7530*/  IADD3 R25, R13, c[0x0][0x198], RZ ;  /* 0x000066000d197a10 */ /* 0x000fe40007ffe0ff */
[----:B------:R-:W-:Y:S02]  /*7540*/  IADD3 R6, R3, 0x40, RZ ;  /* 0x0000004003067810 */ /* 0x000fe40007ffe0ff */
[----:B------:R-:W-:Y:S02]  /*7550*/  PRMT R12, R15, 0x7632, R12 ;  /* 0x000076320f0c7816 */ /* 0x000fe4000000000c */
[----:B------:R-:W-:Y:S02]  /*7560*/  LEA.HI.X.SX32 R23, R13, R2, 0x1, P6 ;  /* 0x000000020d177211 */ /* 0x000fe400030f0eff */
[----:B0-----:R-:W-:Y:S01]  /*7570*/  LEA R20, P6, R25, R0, 0x1 ;  /* 0x0000000019147211 */ /* 0x001fe200078c08ff */
[----:B------:R0:W-:Y:S01]  /*7580*/  @P1 STG.E.U16 [R4.64], R12 ;  /* 0x0000000c04001986 */ /* 0x0001e2000c101504 */
[----:B------:R-:W-:-:S02]  /*7590*/  ISETP.LT.AND P3, PT, R6, c[0x0][0x17c], !P0 ;  /* 0x00005f0006007a0c */ /* 0x000fc40004761270 */
[----:B------:R-:W-:Y:S01]  /*75a0*/  IADD3 R27, R25, c[0x0][0x198], RZ ;  /* 0x00006600191b7a10 */ /* 0x000fe20007ffe0ff */
[----:B------:R-:W3:Y:S01]  /*75b0*/  LDS.128 R12, [R38] ;  /* 0x00000000260c7984 */ /* 0x000ee20000000c00 */
[----:B------:R-:W-:Y:S02]  /*75c0*/  IADD3 R6, R3, 0x42, RZ ;  /* 0x0000004203067810 */ /* 0x000fe40007ffe0ff */
[----:B------:R-:W-:Y:S02]  /*75d0*/  LEA.HI.X.SX32 R21, R25, R2, 0x1, P6 ;  /* 0x0000000219157211 */ /* 0x000fe400030f0eff */
[----:B------:R-:W-:Y:S02]  /*75e0*/  LEA R24, P6, R27, R0, 0x1 ;  /* 0x000000001b187211 */ /* 0x000fe400078c08ff */
[----:B------:R-:W-:Y:S02]  /*75f0*/  ISETP.LT.AND P1, PT, R6, c[0x0][0x17c], !P0 ;  /* 0x00005f0006007a0c */ /* 0x000fe40004721270 */
[----:B------:R-:W-:Y:S01]  /*7600*/  IADD3 R6, R3, 0x43, RZ ;  /* 0x0000004303067810 */ /* 0x000fe20007ffe0ff */
[----:B------:R4:W-:Y:S01]  /*7610*/  @P5 STG.E.U16 [R22.64], R7 ;  /* 0x0000000716005986 */ /* 0x0009e2000c101504 */
[----:B------:R-:W-:-:S02]  /*7620*/  LEA.HI.X.SX32 R25, R27, R2, 0x1, P6 ;  /* 0x000000021b197211 */ /* 0x000fc400030f0eff */
[----:B0-----:R-:W-:Y:S02]  /*7630*/  PRMT R5, R7, 0x7632, R5 ;  /* 0x0000763207057816 */ /* 0x001fe40000000005 */
[----:B------:R-:W-:Y:S02]  /*7640*/  IADD3 R27, R27, c[0x0][0x198], RZ ;  /* 0x000066001b1b7a10 */ /* 0x000fe40007ffe0ff */
[----:B------:R-:W-:Y:S02]  /*7650*/  ISETP.LT.AND P5, PT, R6, c[0x0][0x17c], !P0 ;  /* 0x00005f0006007a0c */ /* 0x000fe400047a1270 */
[C---:B------:R-:W-:Y:S02]  /*7660*/  IADD3 R6, R3.reuse, 0x44, RZ ;  /* 0x0000004403067810 */ /* 0x040fe40007ffe0ff */
[----:B------:R-:W-:Y:S01]  /*7670*/  IADD3 R4, R3, 0x45, RZ ;  /* 0x0000004503047810 */ /* 0x000fe20007ffe0ff */
[----:B------:R0:W-:Y:S01]  /*7680*/  @P4 STG.E.U16 [R20.64], R5 ;  /* 0x0000000514004986 */ /* 0x0001e2000c101504 */
[----:B----4-:R-:W-:-:S02]  /*7690*/  LEA R22, P6, R27, R0, 0x1 ;  /* 0x000000001b167211 */ /* 0x010fc400078c08ff */
[C---:B------:R-:W-:Y:S01]  /*76a0*/  IADD3 R29, R27.reuse, c[0x0][0x198], RZ ;  /* 0x000066001b1d7a10 */ /* 0x040fe20007ffe0ff */
[----:B-1----:R1:W-:Y:S01]  /*76b0*/  @P3 STG.E.U16 [R24.64], R8 ;  /* 0x0000000818003986 */ /* 0x0023e2000c101504 */
[----:B------:R-:W-:Y:S02]  /*76c0*/  ISETP.LT.AND P4, PT, R6, c[0x0][0x17c], !P0 ;  /* 0x00005f0006007a0c */ /* 0x000fe40004781270 */
[----:B------:R-:W-:Y:S02]  /*76d0*/  ISETP.LT.AND P3, PT, R4, c[0x0][0x17c], !P0 ;  /* 0x00005f0004007a0c */ /* 0x000fe40004761270 */
[----:B------:R-:W-:Y:S01]  /*76e0*/  LEA.HI.X.SX32 R23, R27, R2, 0x1, P6 ;  /* 0x000000021b177211 */ /* 0x000fe200030f0eff */
[----:B------:R-:W4:Y:S01]  /*76f0*/  LDS.128 R4, [R37] ;  /* 0x0000000025047984 */ /* 0x000f220000000c00 */
[C---:B------:R-:W-:Y:S02]  /*7700*/  LEA R26, P6, R29.reuse, R0, 0x1 ;  /* 0x000000001d1a7211 */ /* 0x040fe400078c08ff */
[----:B0-----:R-:W-:-:S02]  /*7710*/  IADD3 R21, R29, c[0x0][0x198], RZ ;  /* 0x000066001d157a10 */ /* 0x001fc40007ffe0ff */
[----:B------:R-:W-:Y:S02]  /*7720*/  LEA.HI.X.SX32 R27, R29, R2, 0x1, P6 ;  /* 0x000000021d1b7211 */ /* 0x000fe400030f0eff */
[----:B-1----:R-:W-:Y:S02]  /*7730*/  PRMT R25, R8, 0x7632, R25 ;  /* 0x0000763208197816 */ /* 0x002fe40000000019 */
[----:B------:R-:W-:Y:S02]  /*7740*/  LEA R24, P6, R21, R0, 0x1 ;  /* 0x0000000015187211 */ /* 0x000fe400078c08ff */
[----:B------:R-:W-:Y:S01]  /*7750*/  IADD3 R28, R3, 0x46, RZ ;  /* 0x00000046031c7810 */ /* 0x000fe20007ffe0ff */
[----:B------:R0:W-:Y:S01]  /*7760*/  @P2 STG.E.U16 [R22.64], R25 ;  /* 0x0000001916002986 */ /* 0x0001e2000c101504 */
[C---:B------:R-:W-:Y:S02]  /*7770*/  IADD3 R31, R21.reuse, c[0x0][0x198], RZ ;  /* 0x00006600151f7a10 */ /* 0x040fe40007ffe0ff */
[----:B------:R-:W-:Y:S01]  /*7780*/  ISETP.LT.AND P2, PT, R28, c[0x0][0x17c], !P0 ;  /* 0x00005f001c007a0c */ /* 0x000fe20004741270 */
[----:B--2---:R1:W-:Y:S01]  /*7790*/  @P1 STG.E.U16 [R26.64], R16 ;  /* 0x000000101a001986 */ /* 0x0043e2000c101504 */
[----:B0-----:R-:W-:-:S03]  /*77a0*/  LEA.HI.X.SX32 R25, R21, R2, 0x1, P6 ;  /* 0x0000000215197211 */ /* 0x001fc600030f0eff */
[----:B------:R-:W0:Y:S01]  /*77b0*/  LDS.128 R20, [R36+0x800] ;  /* 0x0008000024147984 */ /* 0x000e220000000c00 */
[C---:B------:R-:W-:Y:S02]  /*77c0*/  LEA R28, P6, R31.reuse, R0, 0x1 ;  /* 0x000000001f1c7211 */ /* 0x040fe400078c08ff */
[----:B-1----:R-:W-:Y:S02]  /*77d0*/  PRMT R27, R16, 0x7632, R27 ;  /* 0x00007632101b7816 */ /* 0x002fe4000000001b */
[C---:B------:R-:W-:Y:S02]  /*77e0*/  LEA.HI.X.SX32 R29, R31.reuse, R2, 0x1, P6 ;  /* 0x000000021f1d7211 */ /* 0x040fe400030f0eff */
[----:B------:R-:W-:Y:S01]  /*77f0*/  IADD3 R31, R31, c[0x0][0x198], RZ ;  /* 0x000066001f1f7a10 */ /* 0x000fe20007ffe0ff */
[----:B------:R-:W-:Y:S01]  /*7800*/  @P5 STG.E.U16 [R24.64], R27 ;  /* 0x0000001b18005986 */ /* 0x000fe2000c101504 */
[----:B------:R-:W-:Y:S02]  /*7810*/  IADD3 R8, R3, 0x47, RZ ;  /* 0x0000004703087810 */ /* 0x000fe40007ffe0ff */
[C---:B------:R-:W-:Y:S01]  /*7820*/  LEA R30, P6, R31.reuse, R0, 0x1 ;  /* 0x000000001f1e7211 */ /* 0x040fe200078c08ff */
[----:B------:R-:W1:Y:S01]  /*7830*/  LDS.128 R24, [R39+0x800] ;  /* 0x0008000027187984 */ /* 0x000e620000000c00 */
[----:B------:R-:W-:-:S02]  /*7840*/  IADD3 R33, R31, c[0x0][0x198], RZ ;  /* 0x000066001f217a10 */ /* 0x000fc40007ffe0ff */
[----:B------:R-:W-:Y:S02]  /*7850*/  ISETP.LT.AND P1, PT, R8, c[0x0][0x17c], !P0 ;  /* 0x00005f0008007a0c */ /* 0x000fe40004721270 */
[----:B---3--:R-:W-:Y:S02]  /*7860*/  PRMT R16, R12, 0x7632, R16 ;  /* 0x000076320c107816 */ /* 0x008fe40000000010 */
[----:B------:R-:W-:Y:S02]  /*7870*/  LEA.HI.X.SX32 R31, R31, R2, 0x1, P6 ;  /* 0x000000021f1f7211 */ /* 0x000fe400030f0eff */
[----:B------:R-:W-:Y:S02]  /*7880*/  IADD3 R8, R3, 0x48, RZ ;  /* 0x0000004803087810 */ /* 0x000fe40007ffe0ff */
[C---:B------:R-:W-:Y:S01]  /*7890*/  LEA R32, P6, R33.reuse, R0, 0x1 ;  /* 0x0000000021207211 */ /* 0x040fe200078c08ff */
[----:B------:R2:W-:Y:S01]  /*78a0*/  @P4 STG.E.U16 [R28.64], R12 ;  /* 0x0000000c1c004986 */ /* 0x0005e2000c101504 */
[----:B------:R-:W-:-:S02]  /*78b0*/  IADD3 R35, R33, c[0x0][0x198], RZ ;  /* 0x0000660021237a10 */ /* 0x000fc40007ffe0ff */
[----:B------:R-:W-:Y:S01]  /*78c0*/  ISETP.LT.AND P5, PT, R8, c[0x0][0x17c], !P0 ;  /* 0x00005f0008007a0c */ /* 0x000fe200047a1270 */
[----:B------:R-:W-:Y:S01]  /*78d0*/  @P3 STG.E.U16 [R30.64], R16 ;  /* 0x000000101e003986 */ /* 0x000fe2000c101504 */
[----:B------:R-:W-:Y:S02]  /*78e0*/  IADD3 R8, R3, 0x49, RZ ;  /* 0x0000004903087810 */ /* 0x000fe40007ffe0ff */
[----:B------:R-:W-:Y:S01]  /*78f0*/  LEA.HI.X.SX32 R33, R33, R2, 0x1, P6 ;  /* 0x0000000221217211 */ /* 0x000fe200030f0eff */
[----:B------:R-:W3:Y:S01]  /*7900*/  LDS.128 R28, [R38+0x800] ;  /* 0x00080000261c7984 */ /* 0x000ee20000000c00 */
[C---:B------:R-:W-:Y:S02]  /*7910*/  LEA R40, P6, R35.reuse, R0, 0x1 ;  /* 0x0000000023287211 */ /* 0x040fe400078c08ff */
[----:B------:R-:W-:Y:S02]  /*7920*/  IADD3 R45, R35, c[0x0][0x198], RZ ;  /* 0x00006600232d7a10 */ /* 0x000fe40007ffe0ff */
[----:B------:R-:W-:-:S02]  /*7930*/  ISETP.LT.AND P4, PT, R8, c[0x0][0x17c], !P0 ;  /* 0x00005f0008007a0c */ /* 0x000fc40004781270 */
[----:B------:R-:W-:Y:S02]  /*7940*/  IADD3 R8, R3, 0x4a, RZ ;  /* 0x0000004a03087810 */ /* 0x000fe40007ffe0ff */
[----:B------:R-:W-:Y:S02]  /*7950*/  LEA.HI.X.SX32 R41, R35, R2, 0x1, P6 ;  /* 0x0000000223297211 */ /* 0x000fe400030f0eff */
[----:B------:R-:W-:Y:S01]  /*7960*/  LEA R42, P6, R45, R0, 0x1 ;  /* 0x000000002d2a7211 */ /* 0x000fe200078c08ff */
[----:B----4-:R4:W-:Y:S01]  /*7970*/  @P2 STG.E.U16 [R32.64], R4 ;  /* 0x0000000420002986 */ /* 0x0109e2000c101504 */
[----:B------:R-:W-:Y:S02]  /*7980*/  ISETP.LT.AND P3, PT, R8, c[0x0][0x17c], !P0 ;  /* 0x00005f0008007a0c */ /* 0x000fe40004761270 */
[----:B------:R-:W-:Y:S01]  /*7990*/  IADD3 R8, R3, 0x4b, RZ ;  /* 0x0000004b03087810 */ /* 0x000fe20007ffe0ff */
[----:B------:R-:W5:Y:S01]  /*79a0*/  LDS.128 R32, [R37+0x800] ;  /* 0x0008000025207984 */ /* 0x000f620000000c00 */
[----:B------:R-:W-:-:S02]  /*79b0*/  LEA.HI.X.SX32 R43, R45, R2, 0x1, P6 ;  /* 0x000000022d2b7211 */ /* 0x000fc400030f0eff */
[----:B------:R-:W-:Y:S02]  /*79c0*/  IADD3 R45, R45, c[0x0][0x198], RZ ;  /* 0x000066002d2d7a10 */ /* 0x000fe40007ffe0ff */
[----:B--2---:R-:W-:Y:S02]  /*79d0*/  PRMT R12, R4, 0x7632, R12 ;  /* 0x00007632040c7816 */ /* 0x004fe4000000000c */
[----:B------:R-:W-:Y:S02]  /*79e0*/  ISETP.LT.AND P2, PT, R8, c[0x0][0x17c], !P0 ;  /* 0x00005f0008007a0c */ /* 0x000fe40004741270 */
[----:B------:R-:W-:Y:S02]  /*79f0*/  IADD3 R8, R3, 0x4c, RZ ;  /* 0x0000004c03087810 */ /* 0x000fe40007ffe0ff */
[C---:B------:R-:W-:Y:S02]  /*7a00*/  LEA R44, P6, R45.reuse, R0, 0x1 ;  /* 0x000000002d2c7211 */ /* 0x040fe400078c08ff */
[----:B------:R-:W-:Y:S01]  /*7a10*/  IADD3 R39, R45, c[0x0][0x198], RZ ;  /* 0x000066002d277a10 */ /* 0x000fe20007ffe0ff */
[----:B------:R2:W-:Y:S01]  /*7a20*/  @P1 STG.E.U16 [R40.64], R12 ;  /* 0x0000000c28001986 */ /* 0x0005e2000c101504 */
[----:B----4-:R-:W-:-:S02]  /*7a30*/  IADD3 R4, R3, 0x4d, RZ ;  /* 0x0000004d03047810 */ /* 0x010fc40007ffe0ff */
[----:B------:R-:W-:Y:S01]  /*7a40*/  ISETP.LT.AND P1, PT, R8, c[0x0][0x17c], !P0 ;  /* 0x00005f0008007a0c */ /* 0x000fe20004721270 */
[----:B0-----:R0:W-:Y:S01]  /*7a50*/  @P5 STG.E.U16 [R42.64], R20 ;  /* 0x000000142a005986 */ /* 0x0011e2000c101504 */
[----:B------:R-:W-:Y:S02]  /*7a60*/  LEA.HI.X.SX32 R45, R45, R2, 0x1, P6 ;  /* 0x000000022d2d7211 */ /* 0x000fe400030f0eff */
[C---:B------:R-:W-:Y:S02]  /*7a70*/  LEA R38, P6, R39.reuse, R0, 0x1 ;  /* 0x0000000027267211 */ /* 0x040fe400078c08ff */
[----:B------:R-:W-:Y:S02]  /*7a80*/  PRMT R8, R20, 0x7632, R8 ;  /* 0x0000763214087816 */ /* 0x000fe40000000008 */
[----:B------:R-:W-:Y:S02]  /*7a90*/  ISETP.LT.AND P5, PT, R4, c[0x0][0x17c], !P0 ;  /* 0x00005f0004007a0c */ /* 0x000fe400047a1270 */
[----:B--2---:R-:W-:-:S02]  /*7aa0*/  IADD3 R41, R39, c[0x0][0x198], RZ ;  /* 0x0000660027297a10 */ /* 0x004fc40007ffe0ff */
[----:B------:R-:W-:Y:S01]  /*7ab0*/  IADD3 R4, R3, 0x4e, RZ ;  /* 0x0000004e03047810 */ /* 0x000fe20007ffe0ff */
[----:B------:R-:W-:Y:S01]  /*7ac0*/  @P4 STG.E.U16 [R44.64], R8 ;  /* 0x000000082c004986 */ /* 0x000fe2000c101504 */
[----:B------:R-:W-:Y:S02]  /*7ad0*/  LEA.HI.X.SX32 R39, R39, R2, 0x1, P6 ;  /* 0x0000000227277211 */ /* 0x000fe400030f0eff */
[C---:B------:R-:W-:Y:S02]  /*7ae0*/  LEA R40, P6, R41.reuse, R0, 0x1 ;  /* 0x0000000029287211 */ /* 0x040fe400078c08ff */
[----:B------:R-:W-:Y:S02]  /*7af0*/  ISETP.LT.AND P4, PT, R4, c[0x0][0x17c], !P0 ;  /* 0x00005f0004007a0c */ /* 0x000fe40004781270 */
[----:B------:R-:W-:Y:S02]  /*7b00*/  IADD3 R37, R41, c[0x0][0x198], RZ ;  /* 0x0000660029257a10 */ /* 0x000fe40007ffe0ff */
[----:B------:R-:W-:Y:S01]  /*7b10*/  IADD3 R4, R3, 0x4f, RZ ;  /* 0x0000004f03047810 */ /* 0x000fe20007ffe0ff */
[----:B-1----:R1:W-:Y:S01]  /*7b20*/  @P3 STG.E.U16 [R38.64], R24 ;  /* 0x0000001826003986 */ /* 0x0023e2000c101504 */
[----:B------:R-:W-:-:S02]  /*7b30*/  LEA.HI.X.SX32 R41, R41, R2, 0x1, P6 ;  /* 0x0000000229297211 */ /* 0x000fc400030f0eff */
[----:B0-----:R-:W-:Y:S02]  /*7b40*/  PRMT R20, R24, 0x7632, R20 ;  /* 0x0000763218147816 */ /* 0x001fe40000000014 */
[C---:B------:R-:W-:Y:S02]  /*7b50*/  LEA R36, P6, R37.reuse, R0, 0x1 ;  /* 0x0000000025247211 */ /* 0x040fe400078c08ff */
[----:B------:R-:W-:Y:S02]  /*7b60*/  ISETP.LT.AND P3, PT, R4, c[0x0][0x17c], !P0 ;  /* 0x00005f0004007a0c */ /* 0x000fe40004761270 */
[----:B------:R-:W-:Y:S02]  /*7b70*/  IADD3 R43, R37, c[0x0][0x198], RZ ;  /* 0x00006600252b7a10 */ /* 0x000fe40007ffe0ff */
[----:B------:R-:W-:Y:S01]  /*7b80*/  IADD3 R4, R3, 0x50, RZ ;  /* 0x0000005003047810 */ /* 0x000fe20007ffe0ff */
[----:B------:R0:W-:Y:S01]  /*7b90*/  @P2 STG.E.U16 [R40.64], R20 ;  /* 0x0000001428002986 */ /* 0x0001e2000c101504 */
[----:B------:R-:W-:-:S02]  /*7ba0*/  LEA.HI.X.SX32 R37, R37, R2, 0x1, P6 ;  /* 0x0000000225257211 */ /* 0x000fc400030f0eff */
[C---:B-1----:R-:W-:Y:S02]  /*7bb0*/  LEA R38, P6, R43.reuse, R0, 0x1 ;  /* 0x000000002b267211 */ /* 0x042fe400078c08ff */
[----:B------:R-:W-:Y:S02]  /*7bc0*/  ISETP.LT.AND P2, PT, R4, c[0x0][0x17c], !P0 ;  /* 0x00005f0004007a0c */ /* 0x000fe40004741270 */
[----:B------:R-:W-:Y:S02]  /*7bd0*/  IADD3 R45, R43, c[0x0][0x198], RZ ;  /* 0x000066002b2d7a10 */ /* 0x000fe40007ffe0ff */
[----:B------:R-:W-:Y:S01]  /*7be0*/  IADD3 R4, R3, 0x51, RZ ;  /* 0x0000005103047810 */ /* 0x000fe20007ffe0ff */
[----:B---3--:R1:W-:Y:S01]  /*7bf0*/  @P1 STG.E.U16 [R36.64], R28 ;  /* 0x0000001c24001986 */ /* 0x0083e2000c101504 */
[----:B------:R-:W-:Y:S02]  /*7c00*/  LEA.HI.X.SX32 R39, R43, R2, 0x1, P6 ;  /* 0x000000022b277211 */ /* 0x000fe400030f0eff */
[----:B------:R-:W-:-:S02]  /*7c10*/  LEA R42, P6, R45, R0, 0x1 ;  /* 0x000000002d2a7211 */ /* 0x000fc400078c08ff */
[----:B------:R-:W-:Y:S02]  /*7c20*/  PRMT R8, R28, 0x7632, R8 ;  /* 0x000076321c087816 */ /* 0x000fe40000000008 */
        /* <DEDUP_REMOVED lines=9> */
[----:B-----5:R1:W-:Y:S01]  /*7cc0*/  @P4 STG.E.U16 [R42.64], R32 ;  /* 0x000000202a004986 */ /* 0x0203e2000c101504 */
        /* <DEDUP_REMOVED lines=14> */
[----:B------:R-:W-:Y:S02]  /*7db0*/  LEA R42, P6, R43, R0, 0x1 ;  /* 0x000000002b2a7211 */ /* 0x000fe400078c08ff */
[----:B------:R-:W-:Y:S02]  /*7dc0*/  PRMT R12, R9, 0x7632, R12 ;  /* 0x00007632090c7816 */ /* 0x000fe4000000000c */
        /* <DEDUP_REMOVED lines=14> */
[----:B------:R-:W-:-:S02]  /*7eb0*/  IADD3 R37, R9, c[0x0][0x198], RZ ;  /* 0x0000660009257a10 */ /* 0x000fc40007ffe0ff */
[----:B------:R-:W-:Y:S01]  /*7ec0*/  IADD3 R4, R3, 0x58, RZ ;  /* 0x0000005803047810 */ /* 0x000fe20007ffe0ff */
[----:B------:R2:W-:Y:S01]  /*7ed0*/  @P4 STG.E.U16 [R40.64], R20 ;  /* 0x0000001428004986 */ /* 0x0005e2000c101504 */
[----:B------:R-:W-:Y:S02]  /*7ee0*/  LEA.HI.X.SX32 R9, R9, R2, 0x1, P6 ;  /* 0x0000000209097211 */ /* 0x000fe400030f0eff */
[C---:B------:R-:W-:Y:S02]  /*7ef0*/  LEA R16, P6, R37.reuse, R0, 0x1 ;  /* 0x0000000025107211 */ /* 0x040fe400078c08ff */
[----:B------:R-:W-:Y:S02]  /*7f00*/  ISETP.LT.AND P4, PT, R4, c[0x0][0x17c], !P0 ;  /* 0x00005f0004007a0c */ /* 0x000fe40004781270 */
[----:B0-----:R-:W-:Y:S02]  /*7f10*/  IADD3 R39, R37, c[0x0][0x198], RZ ;  /* 0x0000660025277a10 */ /* 0x001fe40007ffe0ff */
[----:B------:R-:W-:Y:S01]  /*7f20*/  IADD3 R4, R3, 0x59, RZ ;  /* 0x0000005903047810 */ /* 0x000fe20007ffe0ff */
[----:B------:R0:W-:Y:S01]  /*7f30*/  @P3 STG.E.U16 [R8.64], R13 ;  /* 0x0000000d08003986 */ /* 0x0001e2000c101504 */
[----:B-1----:R-:W-:-:S02]  /*7f40*/  LEA.HI.X.SX32 R17, R37, R2, 0x1, P6 ;  /* 0x0000000225117211 */ /* 0x002fc400030f0eff */
[----:B------:R-:W-:Y:S02]  /*7f50*/  LEA R36, P6, R39, R0, 0x1 ;  /* 0x0000000027247211 */ /* 0x000fe400078c08ff */
[----:B------:R-:W-:Y:S02]  /*7f60*/  PRMT R12, R13, 0x7632, R12 ;  /* 0x000076320d0c7816 */ /* 0x000fe4000000000c */
[----:B------:R-:W-:Y:S02]  /*7f70*/  ISETP.LT.AND P3, PT, R4, c[0x0][0x17c], !P0 ;  /* 0x00005f0004007a0c */ /* 0x000fe40004761270 */
[----:B--2---:R-:W-:Y:S02]  /*7f80*/  IADD3 R41, R39, c[0x0][0x198], RZ ;  /* 0x0000660027297a10 */ /* 0x004fe40007ffe0ff */
[----:B------:R-:W-:Y:S01]  /*7f90*/  IADD3 R4, R3, 0x5a, RZ ;  /* 0x0000005a03047810 */ /* 0x000fe20007ffe0ff */
[----:B------:R-:W-:Y:S01]  /*7fa0*/  @P2 STG.E.U16 [R16.64], R12 ;  /* 0x0000000c10002986 */ /* 0x000fe2000c101504 */
[----:B------:R-:W-:-:S02]  /*7fb0*/  LEA.HI.X.SX32 R37, R39, R2, 0x1, P6 ;  /* 0x0000000227257211 */ /* 0x000fc400030f0eff */
[C---:B------:R-:W-:Y:S02]  /*7fc0*/  LEA R38, P6, R41.reuse, R0, 0x1 ;  /* 0x0000000029267211 */ /* 0x040fe400078c08ff */
[----:B------:R-:W-:Y:S02]  /*7fd0*/  ISETP.LT.AND P2, PT, R4, c[0x0][0x17c], !P0 ;  /* 0x00005f0004007a0c */ /* 0x000fe40004741270 */
[----:B0-----:R-:W-:Y:S02]  /*7fe0*/  IADD3 R9, R41, c[0x0][0x198], RZ ;  /* 0x0000660029097a10 */ /* 0x001fe40007ffe0ff */
[----:B------:R-:W-:Y:S01]  /*7ff0*/  IADD3 R4, R3, 0x5b, RZ ;  /* 0x0000005b03047810 */ /* 0x000fe20007ffe0ff */
[----:B------:R0:W-:Y:S01]  /*8000*/  @P1 STG.E.U16 [R36.64], R5 ;  /* 0x0000000524001986 */ /* 0x0001e2000c101504 */
[----:B------:R-:W-:Y:S02]  /*8010*/  LEA.HI.X.SX32 R39, R41, R2, 0x1, P6 ;  /* 0x0000000229277211 */ /* 0x000fe400030f0eff */
[----:B------:R-:W-:-:S02]  /*8020*/  PRMT R20, R5, 0x7632, R20 ;  /* 0x0000763205147816 */ /* 0x000fc40000000014 */
[----:B------:R-:W-:Y:S02]  /*8030*/  LEA R8, P6, R9, R0, 0x1 ;  /* 0x0000000009087211 */ /* 0x000fe400078c08ff */
[----:B------:R-:W-:Y:S02]  /*8040*/  ISETP.LT.AND P1, PT, R4, c[0x0][0x17c], !P0 ;  /* 0x00005f0004007a0c */ /* 0x000fe40004721270 */
[----:B------:R-:W-:Y:S02]  /*8050*/  IADD3 R4, R3, 0x5c, RZ ;  /* 0x0000005c03047810 */ /* 0x000fe40007ffe0ff */
[C---:B------:R-:W-:Y:S01]  /*8060*/  IADD3 R13, R9.reuse, c[0x0][0x198], RZ ;  /* 0x00006600090d7a10 */ /* 0x040fe20007ffe0ff */
[----:B------:R-:W-:Y:S01]  /*8070*/  @P5 STG.E.U16 [R38.64], R20 ;  /* 0x0000001426005986 */ /* 0x000fe2000c101504 */
[----:B------:R-:W-:Y:S02]  /*8080*/  LEA.HI.X.SX32 R9, R9, R2, 0x1, P6 ;  /* 0x0000000209097211 */ /* 0x000fe400030f0eff */
[----:B------:R-:W-:-:S02]  /*8090*/  ISETP.LT.AND P5, PT, R4, c[0x0][0x17c], !P0 ;  /* 0x00005f0004007a0c */ /* 0x000fc400047a1270 */
[----:B0-----:R-:W-:Y:S02]  /*80a0*/  IADD3 R5, R3, 0x5d, RZ ;  /* 0x0000005d03057810 */ /* 0x001fe40007ffe0ff */
[C---:B------:R-:W-:Y:S01]  /*80b0*/  LEA R4, P6, R13.reuse, R0, 0x1 ;  /* 0x000000000d047211 */ /* 0x040fe200078c08ff */
[----:B------:R0:W-:Y:S01]  /*80c0*/  @P4 STG.E.U16 [R8.64], R21 ;  /* 0x0000001508004986 */ /* 0x0001e2000c101504 */
[----:B------:R-:W-:Y:S02]  /*80d0*/  IADD3 R17, R13, c[0x0][0x198], RZ ;  /* 0x000066000d117a10 */ /* 0x000fe40007ffe0ff */
[----:B------:R-:W-:Y:S02]  /*80e0*/  ISETP.LT.AND P4, PT, R5, c[0x0][0x17c], !P0 ;  /* 0x00005f0005007a0c */ /* 0x000fe40004781270 */
[----:B------:R-:W-:Y:S02]  /*80f0*/  LEA.HI.X.SX32 R5, R13, R2, 0x1, P6 ;  /* 0x000000020d057211 */ /* 0x000fe400030f0eff */
[----:B------:R-:W-:-:S02]  /*8100*/  PRMT R24, R21, 0x7632, R24 ;  /* 0x0000763215187816 */ /* 0x000fc40000000018 */
[----:B------:R-:W-:Y:S02]  /*8110*/  LEA R12, P6, R17, R0, 0x1 ;  /* 0x00000000110c7211 */ /* 0x000fe400078c08ff */
[----:B------:R-:W-:Y:S02]  /*8120*/  IADD3 R16, R3, 0x5e, RZ ;  /* 0x0000005e03107810 */ /* 0x000fe40007ffe0ff */
[C---:B------:R-:W-:Y:S01]  /*8130*/  IADD3 R37, R17.reuse, c[0x0][0x198], RZ ;  /* 0x0000660011257a10 */ /* 0x040fe20007ffe0ff */
[----:B------:R1:W-:Y:S01]  /*8140*/  @P3 STG.E.U16 [R4.64], R24 ;  /* 0x0000001804003986 */ /* 0x0003e2000c101504 */
[----:B------:R-:W-:Y:S02]  /*8150*/  LEA.HI.X.SX32 R13, R17, R2, 0x1, P6 ;  /* 0x00000002110d7211 */ /* 0x000fe400030f0eff */
[----:B------:R-:W-:Y:S02]  /*8160*/  ISETP.LT.AND P3, PT, R16, c[0x0][0x17c], !P0 ;  /* 0x00005f0010007a0c */ /* 0x000fe40004761270 */
[----:B------:R-:W-:-:S02]  /*8170*/  LEA R16, P6, R37, R0, 0x1 ;  /* 0x0000000025107211 */ /* 0x000fc400078c08ff */
[----:B0-----:R-:W-:Y:S02]  /*8180*/  IADD3 R8, R3, 0x5f, RZ ;  /* 0x0000005f03087810 */ /* 0x001fe40007ffe0ff */
[C---:B------:R-:W-:Y:S01]  /*8190*/  IADD3 R9, R37.reuse, c[0x0][0x198], RZ ;  /* 0x0000660025097a10 */ /* 0x040fe20007ffe0ff */
[----:B------:R0:W-:Y:S01]  /*81a0*/  @P2 STG.E.U16 [R12.64], R25 ;  /* 0x000000190c002986 */ /* 0x0001e2000c101504 */
[----:B------:R-:W-:Y:S02]  /*81b0*/  LEA.HI.X.SX32 R17, R37, R2, 0x1, P6 ;  /* 0x0000000225117211 */ /* 0x000fe400030f0eff */
[----:B------:R-:W-:Y:S02]  /*81c0*/  ISETP.LT.AND P2, PT, R8, c[0x0][0x17c], !P0 ;  /* 0x00005f0008007a0c */ /* 0x000fe40004741270 */
[----:B------:R-:W-:Y:S02]  /*81d0*/  LEA R8, P6, R9, R0, 0x1 ;  /* 0x0000000009087211 */ /* 0x000fe400078c08ff */
[----:B------:R-:W-:-:S02]  /*81e0*/  PRMT R28, R25, 0x7632, R28 ;  /* 0x00007632191c7816 */ /* 0x000fc4000000001c */
[C---:B------:R-:W-:Y:S02]  /*81f0*/  IADD3 R21, R9.reuse, c[0x0][0x198], RZ ;  /* 0x0000660009157a10 */ /* 0x040fe40007ffe0ff */
[----:B------:R-:W-:Y:S02]  /*8200*/  LEA.HI.X.SX32 R9, R9, R2, 0x1, P6 ;  /* 0x0000000209097211 */ /* 0x000fe400030f0eff */
[----:B-1----:R-:W-:Y:S01]  /*8210*/  IADD3 R5, R3, 0x61, RZ ;  /* 0x0000006103057810 */ /* 0x002fe20007ffe0ff */
[----:B------:R1:W-:Y:S01]  /*8220*/  @P1 STG.E.U16 [R16.64], R28 ;  /* 0x0000001c10001986 */ /* 0x0003e2000c101504 */
[C---:B------:R-:W-:Y:S02]  /*8230*/  LEA R4, P6, R21.reuse, R0, 0x1 ;  /* 0x0000000015047211 */ /* 0x040fe400078c08ff */
[----:B0-----:R-:W-:Y:S01]  /*8240*/  IADD3 R13, R21, c[0x0][0x198], RZ ;  /* 0x00006600150d7a10 */ /* 0x001fe20007ffe0ff */
[----:B------:R0:W-:Y:S01]  /*8250*/  @P5 STG.E.U16 [R8.64], R29 ;  /* 0x0000001d08005986 */ /* 0x0001e2000c101504 */
[----:B------:R-:W-:-:S02]  /*8260*/  ISETP.LT.AND P5, PT, R5, c[0x0][0x17c], !P0 ;  /* 0x00005f0005007a0c */ /* 0x000fc400047a1270 */
[----:B------:R-:W-:Y:S02]  /*8270*/  LEA.HI.X.SX32 R5, R21, R2, 0x1, P6 ;  /* 0x0000000215057211 */ /* 0x000fe400030f0eff */
[----:B------:R-:W-:Y:S02]  /*8280*/  PRMT R21, R29, 0x7632, R21 ;  /* 0x000076321d157816 */ /* 0x000fe40000000015 */
[----:B------:R-:W-:Y:S02]  /*8290*/  LEA R12, P6, R13, R0, 0x1 ;  /* 0x000000000d0c7211 */ /* 0x000fe400078c08ff */
[----:B-1----:R-:W-:Y:S02]  /*82a0*/  IADD3 R16, R3, 0x62, RZ ;  /* 0x0000006203107810 */ /* 0x002fe40007ffe0ff */
[----:B------:R-:W-:Y:S01]  /*82b0*/  IADD3 R17, R13, c[0x0][0x198], RZ ;  /* 0x000066000d117a10 */ /* 0x000fe20007ffe0ff */
[----:B------:R1:W-:Y:S01]  /*82c0*/  @P4 STG.E.U16 [R4.64], R21 ;  /* 0x0000001504004986 */ /* 0x0003e2000c101504 */
[----:B------:R-:W-:-:S02]  /*82d0*/  IADD3 R20, R3, 0x60, RZ ;  /* 0x0000006003147810 */ /* 0x000fc40007ffe0ff */
[----:B------:R-:W-:Y:S02]  /*82e0*/  LEA.HI.X.SX32 R13, R13, R2, 0x1, P6 ;  /* 0x000000020d0d7211 */ /* 0x000fe400030f0eff */
[----:B------:R-:W-:Y:S02]  /*82f0*/  ISETP.LT.AND P4, PT, R16, c[0x0][0x17c], !P0 ;  /* 0x00005f0010007a0c */ /* 0x000fe40004781270 */
[----:B------:R-:W-:Y:S02]  /*8300*/  LEA R16, P6, R17, R0, 0x1 ;  /* 0x0000000011107211 */ /* 0x000fe400078c08ff */
[----:B0-----:R-:W-:Y:S02]  /*8310*/  IADD3 R8, R3, 0x63, RZ ;  /* 0x0000006303087810 */ /* 0x001fe40007ffe0ff */
[----:B------:R-:W-:Y:S02]  /*8320*/  ISETP.LT.AND P1, PT, R20, c[0x0][0x17c], !P0 ;  /* 0x00005f0014007a0c */ /* 0x000fe40004721270 */
[C---:B------:R-:W-:Y:S01]  /*8330*/  IADD3 R9, R17.reuse, c[0x0][0x198], RZ ;  /* 0x0000660011097a10 */ /* 0x040fe20007ffe0ff */
[----:B------:R0:W-:Y:S01]  /*8340*/  @P3 STG.E.U16 [R12.64], R33 ;  /* 0x000000210c003986 */ /* 0x0001e2000c101504 */
[----:B------:R-:W-:-:S02]  /*8350*/  LEA.HI.X.SX32 R17, R17, R2, 0x1, P6 ;  /* 0x0000000211117211 */ /* 0x000fc400030f0eff */
[----:B------:R-:W-:Y:S02]  /*8360*/  ISETP.LT.AND P3, PT, R8, c[0x0][0x17c], !P0 ;  /* 0x00005f0008007a0c */ /* 0x000fe40004761270 */
[----:B------:R-:W-:Y:S02]  /*8370*/  LEA R8, P6, R9, R0, 0x1 ;  /* 0x0000000009087211 */ /* 0x000fe400078c08ff */
[----:B------:R-:W-:Y:S02]  /*8380*/  PRMT R24, R33, 0x7632, R24 ;  /* 0x0000763221187816 */ /* 0x000fe40000000018 */
[C---:B-1----:R-:W-:Y:S02]  /*8390*/  IADD3 R21, R9.reuse, c[0x0][0x198], RZ ;  /* 0x0000660009157a10 */ /* 0x042fe40007ffe0ff */
[----:B------:R-:W-:Y:S02]  /*83a0*/  LEA.HI.X.SX32 R9, R9, R2, 0x1, P6 ;  /* 0x0000000209097211 */ /* 0x000fe400030f0eff */
[----:B------:R-:W-:-:S02]  /*83b0*/  IADD3 R20, R3, 0x64, RZ ;  /* 0x0000006403147810 */ /* 0x000fc40007ffe0ff */
[----:B------:R-:W-:Y:S01]  /*83c0*/  IADD3 R5, R3, 0x65, RZ ;  /* 0x0000006503057810 */ /* 0x000fe20007ffe0ff */
[----:B------:R1:W-:Y:S01]  /*83d0*/  @P2 STG.E.U16 [R16.64], R24 ;  /* 0x0000001810002986 */ /* 0x0003e2000c101504 */
[C---:B------:R-:W-:Y:S02]  /*83e0*/  LEA R4, P6, R21.reuse, R0, 0x1 ;  /* 0x0000000015047211 */ /* 0x040fe400078c08ff */
[----:B0-----:R-:W-:Y:S01]  /*83f0*/  IADD3 R13, R21, c[0x0][0x198], RZ ;  /* 0x00006600150d7a10 */ /* 0x001fe20007ffe0ff */
[----:B------:R0:W-:Y:S01]  /*8400*/  @P1 STG.E.U16 [R8.64], R10 ;  /* 0x0000000a08001986 */ /* 0x0001e2000c101504 */
[----:B------:R-:W-:Y:S02]  /*8410*/  ISETP.LT.AND P2, PT, R20, c[0x0][0x17c], !P0 ;  /* 0x00005f0014007a0c */ /* 0x000fe40004741270 */
[----:B------:R-:W-:Y:S02]  /*8420*/  ISETP.LT.AND P1, PT, R5, c[0x0][0x17c], !P0 ;  /* 0x00005f0005007a0c */ /* 0x000fe40004721270 */
[----:B------:R-:W-:-:S02]  /*8430*/  LEA.HI.X.SX32 R5, R21, R2, 0x1, P6 ;  /* 0x0000000215057211 */ /* 0x000fc400030f0eff */
[----:B------:R-:W-:Y:S02]  /*8440*/  PRMT R20, R10, 0x7632, R20 ;  /* 0x000076320a147816 */ /* 0x000fe40000000014 */
[----:B------:R-:W-:Y:S02]  /*8450*/  LEA R12, P6, R13, R0, 0x1 ;  /* 0x000000000d0c7211 */ /* 0x000fe400078c08ff */
[----:B-1----:R-:W-:Y:S02]  /*8460*/  IADD3 R16, R3, 0x66, RZ ;  /* 0x0000006603107810 */ /* 0x002fe40007ffe0ff */
[C---:B------:R-:W-:Y:S01]  /*8470*/  IADD3 R17, R13.reuse, c[0x0][0x198], RZ ;  /* 0x000066000d117a10 */ /* 0x040fe20007ffe0ff */
[----:B------:R1:W-:Y:S01]  /*8480*/  @P5 STG.E.U16 [R4.64], R20 ;  /* 0x0000001404005986 */ /* 0x0003e2000c101504 */
[----:B------:R-:W-:Y:S02]  /*8490*/  LEA.HI.X.SX32 R13, R13, R2, 0x1, P6 ;  /* 0x000000020d0d7211 */ /* 0x000fe400030f0eff */
[----:B------:R-:W-:-:S02]  /*84a0*/  ISETP.LT.AND P5, PT, R16, c[0x0][0x17c], !P0 ;  /* 0x00005f0010007a0c */ /* 0x000fc400047a1270 */
[----:B------:R-:W-:Y:S02]  /*84b0*/  LEA R16, P6, R17, R0, 0x1 ;  /* 0x0000000011107211 */ /* 0x000fe400078c08ff */
[----:B0-----:R-:W-:Y:S02]  /*84c0*/  IADD3 R8, R3, 0x67, RZ ;  /* 0x0000006703087810 */ /* 0x001fe40007ffe0ff */
[C---:B------:R-:W-:Y:S01]  /*84d0*/  IADD3 R9, R17.reuse, c[0x0][0x198], RZ ;  /* 0x0000660011097a10 */ /* 0x040fe20007ffe0ff */
[----:B------:R0:W-:Y:S01]  /*84e0*/  @P4 STG.E.U16 [R12.64], R18 ;  /* 0x000000120c004986 */ /* 0x0001e2000c101504 */
[----:B------:R-:W-:Y:S02]  /*84f0*/  LEA.HI.X.SX32 R17, R17, R2, 0x1, P6 ;  /* 0x0000000211117211 */ /* 0x000fe400030f0eff */
[----:B------:R-:W-:Y:S02]  /*8500*/  ISETP.LT.AND P4, PT, R8, c[0x0][0x17c], !P0 ;  /* 0x00005f0008007a0c */ /* 0x000fe40004781270 */
[----:B------:R-:W-:-:S02]  /*8510*/  LEA R8, P6, R9, R0, 0x1 ;  /* 0x0000000009087211 */ /* 0x000fc400078c08ff */
[----:B------:R-:W-:Y:S02]  /*8520*/  PRMT R24, R18, 0x7632, R24 ;  /* 0x0000763212187816 */ /* 0x000fe40000000018 */
        /* <DEDUP_REMOVED lines=9> */
[----:B------:R-:W-:Y:S02]  /*85c0*/  LEA R12, P6, R13, R0, 0x1 ;  /* 0x000000000d0c7211 */ /* 0x000fe400078c08ff */
[----:B------:R-:W-:Y:S02]  /*85d0*/  IADD3 R10, R3, 0x68, RZ ;  /* 0x00000068030a7810 */ /* 0x000fe40007ffe0ff */
[C---:B-1----:R-:W-:Y:S02]  /*85e0*/  IADD3 R17, R13.reuse, c[0x0][0x198], RZ ;  /* 0x000066000d117a10 */ /* 0x042fe40007ffe0ff */
[----:B------:R-:W-:Y:S02]  /*85f0*/  PRMT R18, R14, 0x7632, R18 ;  /* 0x000076320e127816 */ /* 0x000fe40000000012 */
[----:B------:R-:W-:-:S02]  /*8600*/  LEA.HI.X.SX32 R13, R13, R2, 0x1, P6 ;  /* 0x000000020d0d7211 */ /* 0x000fc400030f0eff */
[----:B------:R-:W-:Y:S02]  /*8610*/  LEA R16, P6, R17, R0, 0x1 ;  /* 0x0000000011107211 */ /* 0x000fe400078c08ff */
[----:B0-----:R-:W-:Y:S01]  /*8620*/  IADD3 R8, R3, 0x6b, RZ ;  /* 0x0000006b03087810 */ /* 0x001fe20007ffe0ff */
[----:B------:R0:W-:Y:S01]  /*8630*/  @P1 STG.E.U16 [R4.64], R18 ;  /* 0x0000001204001986 */ /* 0x0001e2000c101504 */
[----:B------:R-:W-:Y:S02]  /*8640*/  ISETP.LT.AND P3, PT, R10, c[0x0][0x17c], !P0 ;  /* 0x00005f000a007a0c */ /* 0x000fe40004761270 */
[C---:B------:R-:W-:Y:S01]  /*8650*/  IADD3 R9, R17.reuse, c[0x0][0x198], RZ ;  /* 0x0000660011097a10 */ /* 0x040fe20007ffe0ff */
[----:B------:R1:W-:Y:S01]  /*8660*/  @P5 STG.E.U16 [R12.64], R6 ;  /* 0x000000060c005986 */ /* 0x0003e2000c101504 */
[----:B------:R-:W-:Y:S02]  /*8670*/  LEA.HI.X.SX32 R17, R17, R2, 0x1, P6 ;  /* 0x0000000211117211 */ /* 0x000fe400030f0eff */
[----:B------:R-:W-:-:S02]  /*8680*/  ISETP.LT.AND P5, PT, R8, c[0x0][0x17c], !P0 ;  /* 0x00005f0008007a0c */ /* 0x000fc400047a1270 */
[C---:B------:R-:W-:Y:S02]  /*8690*/  LEA R8, P6, R9.reuse, R0, 0x1 ;  /* 0x0000000009087211 */ /* 0x040fe400078c08ff */
        /* <DEDUP_REMOVED lines=21> */
[C---:B------:R-:W-:Y:S02]  /*87f0*/  LEA R8, P6, R9.reuse, R0, 0x1 ;  /* 0x0000000009087211 */ /* 0x040fe400078c08ff */
[----:B------:R-:W-:Y:S02]  /*8800*/  PRMT R14, R26, 0x7632, R14 ;  /* 0x000076321a0e7816 */ /* 0x000fe4000000000e */
[C---:B------:R-:W-:Y:S01]  /*8810*/  IADD3 R21, R9.reuse, c[0x0][0x198], RZ ;  /* 0x0000660009157a10 */ /* 0x040fe20007ffe0ff */
[----:B------:R0:W-:Y:S01]  /*8820*/  @P2 STG.E.U16 [R4.64], R10 ;  /* 0x0000000a04002986 */ /* 0x0001e2000c101504 */
[----:B------:R-:W-:-:S03]  /*8830*/  LEA.HI.X.SX32 R9, R9, R2, 0x1, P6 ;  /* 0x0000000209097211 */ /* 0x000fc600030f0eff */
[----:B------:R1:W-:Y:S01]  /*8840*/  @P1 STG.E.U16 [R12.64], R26 ;  /* 0x0000001a0c001986 */ /* 0x0003e2000c101504 */
[----:B------:R-:W-:-:S03]  /*8850*/  IADD3 R6, R3, 0x6e, RZ ;  /* 0x0000006e03067810 */ /* 0x000fc60007ffe0ff */
[----:B------:R2:W-:Y:S01]  /*8860*/  @P5 STG.E.U16 [R16.64], R14 ;  /* 0x0000000e10005986 */ /* 0x0005e2000c101504 */
[----:B0-----:R-:W-:Y:S02]  /*8870*/  IADD3 R5, R3, 0x71, RZ ;  /* 0x0000007103057810 */ /* 0x001fe40007ffe0ff */
[C---:B------:R-:W-:Y:S01]  /*8880*/  LEA R4, P6, R21.reuse, R0, 0x1 ;  /* 0x0000000015047211 */ /* 0x040fe200078c08ff */
[----:B------:R0:W-:Y:S01]  /*8890*/  @P4 STG.E.U16 [R8.64], R30 ;  /* 0x0000001e08004986 */ /* 0x0001e2000c101504 */
[----:B-1----:R-:W-:Y:S02]  /*88a0*/  IADD3 R13, R21, c[0x0][0x198], RZ ;  /* 0x00006600150d7a10 */ /* 0x002fe40007ffe0ff */
[----:B------:R-:W-:Y:S02]  /*88b0*/  ISETP.LT.AND P4, PT, R5, c[0x0][0x17c], !P0 ;  /* 0x00005f0005007a0c */ /* 0x000fe40004781270 */
[----:B------:R-:W-:Y:S02]  /*88c0*/  LEA.HI.X.SX32 R5, R21, R2, 0x1, P6 ;  /* 0x0000000215057211 */ /* 0x000fe400030f0eff */
[----:B------:R-:W-:-:S02]  /*88d0*/  LEA R12, P6, R13, R0, 0x1 ;  /* 0x000000000d0c7211 */ /* 0x000fc400078c08ff */
[----:B------:R-:W-:Y:S02]  /*88e0*/  ISETP.LT.AND P2, PT, R6, c[0x0][0x17c], !P0 ;  /* 0x00005f0006007a0c */ /* 0x000fe40004741270 */
[----:B--2---:R-:W-:Y:S02]  /*88f0*/  IADD3 R17, R13, c[0x0][0x198], RZ ;  /* 0x000066000d117a10 */ /* 0x004fe40007ffe0ff */
[----:B------:R-:W-:Y:S02]  /*8900*/  IADD3 R6, R3, 0x6f, RZ ;  /* 0x0000006f03067810 */ /* 0x000fe40007ffe0ff */
        /* <DEDUP_REMOVED lines=10> */
[----:B------:R-:W-:Y:S01]  /*89b0*/  IADD3 R6, R3, 0x72, RZ ;  /* 0x0000007203067810 */ /* 0x000fe20007ffe0ff */
[----:B------:R1:W-:Y:S01]  /*89c0*/  @P2 STG.E.U16 [R12.64], R34 ;  /* 0x000000220c002986 */ /* 0x0003e2000c101504 */
[C---:B0-----:R-:W-:Y:S02]  /*89d0*/  IADD3 R5, R9.reuse, c[0x0][0x198], RZ ;  /* 0x0000660009057a10 */ /* 0x041fe40007ffe0ff */
[----:B------:R-:W-:Y:S02]  /*89e0*/  LEA.HI.X.SX32 R9, R9, R2, 0x1, P6 ;  /* 0x0000000209097211 */ /* 0x000fe400030f0eff */
[----:B------:R-:W-:Y:S02]  /*89f0*/  PRMT R14, R34, 0x7632, R14 ;  /* 0x00007632220e7816 */ /* 0x000fe4000000000e */
[----:B------:R-:W-:Y:S02]  /*8a00*/  LEA R4, P6, R5, R0, 0x1 ;  /* 0x0000000005047211 */ /* 0x000fe400078c08ff */
[----:B------:R-:W-:-:S02]  /*8a10*/  ISETP.LT.AND P3, PT, R6, c[0x0][0x17c], !P0 ;  /* 0x00005f0006007a0c */ /* 0x000fc40004761270 */
[----:B-1----:R-:W-:Y:S02]  /*8a20*/  IADD3 R13, R5, c[0x0][0x198], RZ ;  /* 0x00006600050d7a10 */ /* 0x002fe40007ffe0ff */
[----:B------:R-:W-:Y:S01]  /*8a30*/  IADD3 R6, R3, 0x73, RZ ;  /* 0x0000007303067810 */ /* 0x000fe20007ffe0ff */
[----:B------:R0:W-:Y:S01]  /*8a40*/  @P1 STG.E.U16 [R16.64], R14 ;  /* 0x0000000e10001986 */ /* 0x0001e2000c101504 */
[----:B------:R-:W-:Y:S02]  /*8a50*/  LEA.HI.X.SX32 R5, R5, R2, 0x1, P6 ;  /* 0x0000000205057211 */ /* 0x000fe400030f0eff */
[----:B------:R-:W-:Y:S02]  /*8a60*/  LEA R12, P6, R13, R0, 0x1 ;  /* 0x000000000d0c7211 */ /* 0x000fe400078c08ff */
[----:B------:R-:W-:Y:S02]  /*8a70*/  ISETP.LT.AND P2, PT, R6, c[0x0][0x17c], !P0 ;  /* 0x00005f0006007a0c */ /* 0x000fe40004741270 */
[----:B------:R-:W-:-:S02]  /*8a80*/  IADD3 R6, R3, 0x74, RZ ;  /* 0x0000007403067810 */ /* 0x000fc40007ffe0ff */
[C---:B0-----:R-:W-:Y:S02]  /*8a90*/  IADD3 R17, R13.reuse, c[0x0][0x198], RZ ;  /* 0x000066000d117a10 */ /* 0x041fe40007ffe0ff */
[----:B------:R-:W-:Y:S02]  /*8aa0*/  LEA.HI.X.SX32 R13, R13, R2, 0x1, P6 ;  /* 0x000000020d0d7211 */ /* 0x000fe400030f0eff */
[----:B------:R-:W-:Y:S02]  /*8ab0*/  PRMT R10, R11, 0x7632, R10 ;  /* 0x000076320b0a7816 */ /* 0x000fe4000000000a */
[----:B------:R-:W-:Y:S01]  /*8ac0*/  LEA R16, P6, R17, R0, 0x1 ;  /* 0x0000000011107211 */ /* 0x000fe200078c08ff */
[----:B------:R0:W-:Y:S01]  /*8ad0*/  @P5 STG.E.U16 [R8.64], R11 ;  /* 0x0000000b08005986 */ /* 0x0001e2000c101504 */
[----:B------:R-:W-:Y:S02]  /*8ae0*/  ISETP.LT.AND P1, PT, R6, c[0x0][0x17c], !P0 ;  /* 0x00005f0006007a0c */ /* 0x000fe40004721270 */
[----:B------:R-:W-:Y:S01]  /*8af0*/  IADD3 R6, R3, 0x75, RZ ;  /* 0x0000007503067810 */ /* 0x000fe20007ffe0ff */
[----:B------:R1:W-:Y:S01]  /*8b00*/  @P4 STG.E.U16 [R4.64], R10 ;  /* 0x0000000a04004986 */ /* 0x0003e2000c101504 */
[----:B------:R-:W-:-:S02]  /*8b10*/  PRMT R14, R19, 0x7632, R14 ;  /* 0x00007632130e7816 */ /* 0x000fc4000000000e */
[----:B------:R-:W-:Y:S02]  /*8b20*/  ISETP.LT.AND P5, PT, R6, c[0x0][0x17c], !P0 ;  /* 0x00005f0006007a0c */ /* 0x000fe400047a1270 */
[C---:B0-----:R-:W-:Y:S02]  /*8b30*/  IADD3 R9, R17.reuse, c[0x0][0x198], RZ ;  /* 0x0000660011097a10 */ /* 0x041fe40007ffe0ff */
[----:B------:R-:W-:Y:S02]  /*8b40*/  LEA.HI.X.SX32 R17, R17, R2, 0x1, P6 ;  /* 0x0000000211117211 */ /* 0x000fe400030f0eff */
[----:B-1----:R-:W-:Y:S01]  /*8b50*/  IADD3 R5, R3, 0x78, RZ ;  /* 0x0000007803057810 */ /* 0x002fe20007ffe0ff */
[----:B------:R0:W-:Y:S01]  /*8b60*/  @P3 STG.E.U16 [R12.64], R19 ;  /* 0x000000130c003986 */ /* 0x0001e2000c101504 */
[C---:B------:R-:W-:Y:S02]  /*8b70*/  LEA R4, P6, R9.reuse, R0, 0x1 ;  /* 0x0000000009047211 */ /* 0x040fe400078c08ff */
[----:B------:R-:W-:Y:S01]  /*8b80*/  IADD3 R11, R9, c[0x0][0x198], RZ ;  /* 0x00006600090b7a10 */ /* 0x000fe20007ffe0ff */
[----:B------:R1:W-:Y:S01]  /*8b90*/  @P2 STG.E.U16 [R16.64], R14 ;  /* 0x0000000e10002986 */ /* 0x0003e2000c101504 */
[----:B------:R-:W-:-:S02]  /*8ba0*/  IADD3 R6, R3, 0x76, RZ ;  /* 0x0000007603067810 */ /* 0x000fc40007ffe0ff */
[----:B------:R-:W-:Y:S02]  /*8bb0*/  ISETP.LT.AND P2, PT, R5, c[0x0][0x17c], !P0 ;  /* 0x00005f0005007a0c */ /* 0x000fe40004741270 */
[----:B------:R-:W-:Y:S02]  /*8bc0*/  LEA.HI.X.SX32 R5, R9, R2, 0x1, P6 ;  /* 0x0000000209057211 */ /* 0x000fe400030f0eff */
[C---:B------:R-:W-:Y:S02]  /*8bd0*/  LEA R8, P6, R11.reuse, R0, 0x1 ;  /* 0x000000000b087211 */ /* 0x040fe400078c08ff */
[----:B------:R-:W-:Y:S02]  /*8be0*/  ISETP.LT.AND P4, PT, R6, c[0x0][0x17c], !P0 ;  /* 0x00005f0006007a0c */ /* 0x000fe40004781270 */
[----:B0-----:R-:W-:Y:S02]  /*8bf0*/  IADD3 R13, R11, c[0x0][0x198], RZ ;  /* 0x000066000b0d7a10 */ /* 0x001fe40007ffe0ff */
[----:B------:R-:W-:-:S02]  /*8c00*/  IADD3 R6, R3, 0x77, RZ ;  /* 0x0000007703067810 */ /* 0x000fc40007ffe0ff */
[----:B------:R-:W-:Y:S02]  /*8c10*/  LEA.HI.X.SX32 R9, R11, R2, 0x1, P6 ;  /* 0x000000020b097211 */ /* 0x000fe400030f0eff */
[C---:B------:R-:W-:Y:S02]  /*8c20*/  LEA R10, P6, R13.reuse, R0, 0x1 ;  /* 0x000000000d0a7211 */ /* 0x040fe400078c08ff */
[----:B------:R-:W-:Y:S02]  /*8c30*/  ISETP.LT.AND P3, PT, R6, c[0x0][0x17c], !P0 ;  /* 0x00005f0006007a0c */ /* 0x000fe40004761270 */
[C---:B-1----:R-:W-:Y:S02]  /*8c40*/  IADD3 R17, R13.reuse, c[0x0][0x198], RZ ;  /* 0x000066000d117a10 */ /* 0x042fe40007ffe0ff */
[----:B------:R-:W-:Y:S02]  /*8c50*/  LEA.HI.X.SX32 R11, R13, R2, 0x1, P6 ;  /* 0x000000020d0b7211 */ /* 0x000fe400030f0eff */
[----:B------:R-:W-:Y:S01]  /*8c60*/  LEA R12, P6, R17, R0, 0x1 ;  /* 0x00000000110c7211 */ /* 0x000fe200078c08ff */
[----:B------:R0:W-:Y:S01]  /*8c70*/  @P1 STG.E.U16 [R4.64], R15 ;  /* 0x0000000f04001986 */ /* 0x0001e2000c101504 */
[----:B------:R-:W-:-:S02]  /*8c80*/  PRMT R18, R15, 0x7632, R18 ;  /* 0x000076320f127816 */ /* 0x000fc40000000012 */
[----:B------:R-:W-:Y:S02]  /*8c90*/  IADD3 R6, R3, 0x79, RZ ;  /* 0x0000007903067810 */ /* 0x000fe40007ffe0ff */
[----:B------:R-:W-:Y:S02]  /*8ca0*/  PRMT R14, R7, 0x7632, R14 ;  /* 0x00007632070e7816 */ /* 0x000fe4000000000e */
[C---:B------:R-:W-:Y:S01]  /*8cb0*/  LEA.HI.X.SX32 R13, R17.reuse, R2, 0x1, P6 ;  /* 0x00000002110d7211 */ /* 0x040fe200030f0eff */
[----:B------:R1:W-:Y:S01]  /*8cc0*/  @P5 STG.E.U16 [R8.64], R18 ;  /* 0x0000001208005986 */ /* 0x0003e2000c101504 */
[----:B0-----:R-:W-:Y:S02]  /*8cd0*/  IADD3 R15, R17, c[0x0][0x198], RZ ;  /* 0x00006600110f7a10 */ /* 0x001fe40007ffe0ff */
[----:B------:R-:W-:Y:S01]  /*8ce0*/  IADD3 R5, R3, 0x7c, RZ ;  /* 0x0000007c03057810 */ /* 0x000fe20007ffe0ff */
[----:B------:R0:W-:Y:S01]  /*8cf0*/  @P4 STG.E.U16 [R10.64], R7 ;  /* 0x000000070a004986 */ /* 0x0001e2000c101504 */
[----:B------:R-:W-:-:S02]  /*8d00*/  LEA R4, P6, R15, R0, 0x1 ;  /* 0x000000000f047211 */ /* 0x000fc400078c08ff */
[----:B------:R-:W-:Y:S01]  /*8d10*/  ISETP.LT.AND P1, PT, R6, c[0x0][0x17c], !P0 ;  /* 0x00005f0006007a0c */ /* 0x000fe20004721270 */
[----:B------:R2:W-:Y:S01]  /*8d20*/  @P3 STG.E.U16 [R12.64], R14 ;  /* 0x0000000e0c003986 */ /* 0x0005e2000c101504 */
[----:B-1----:R-:W-:Y:S02]  /*8d30*/  IADD3 R9, R15, c[0x0][0x198], RZ ;  /* 0x000066000f097a10 */ /* 0x002fe40007ffe0ff */
[----:B------:R-:W-:Y:S02]  /*8d40*/  IADD3 R6, R3, 0x7a, RZ ;  /* 0x0000007a03067810 */ /* 0x000fe40007ffe0ff */
[----:B------:R-:W-:Y:S02]  /*8d50*/  ISETP.LT.AND P3, PT, R5, c[0x0][0x17c], !P0 ;  /* 0x00005f0005007a0c */ /* 0x000fe40004761270 */
[----:B------:R-:W-:Y:S02]  /*8d60*/  LEA.HI.X.SX32 R5, R15, R2, 0x1, P6 ;  /* 0x000000020f057211 */ /* 0x000fe400030f0eff */
[----:B------:R-:W-:-:S02]  /*8d70*/  IADD3 R15, R9, c[0x0][0x198], RZ ;  /* 0x00006600090f7a10 */ /* 0x000fc40007ffe0ff */
[----:B------:R-:W-:Y:S02]  /*8d80*/  ISETP.LT.AND P5, PT, R6, c[0x0][0x17c], !P0 ;  /* 0x00005f0006007a0c */ /* 0x000fe400047a1270 */
[----:B------:R-:W-:Y:S02]  /*8d90*/  IADD3 R6, R3, 0x7b, RZ ;  /* 0x0000007b03067810 */ /* 0x000fe40007ffe0ff */
[----:B0-----:R-:W-:Y:S02]  /*8da0*/  IADD3 R11, R15, c[0x0][0x198], RZ ;  /* 0x000066000f0b7a10 */ /* 0x001fe40007ffe0ff */
[----:B------:R-:W-:Y:S02]  /*8db0*/  LEA R8, P6, R9, R0, 0x1 ;  /* 0x0000000009087211 */ /* 0x000fe400078c08ff */
[----:B------:R-:W-:Y:S02]  /*8dc0*/  ISETP.LT.AND P4, PT, R6, c[0x0][0x17c], !P0 ;  /* 0x00005f0006007a0c */ /* 0x000fe40004781270 */
[----:B------:R-:W-:-:S02]  /*8dd0*/  IADD3 R6, R3, 0x7d, RZ ;  /* 0x0000007d03067810 */ /* 0x000fc40007ffe0ff */
[----:B--2---:R-:W-:Y:S01]  /*8de0*/  IADD3 R13, R11, c[0x0][0x198], RZ ;  /* 0x000066000b0d7a10 */ /* 0x004fe20007ffe0ff */
[----:B------:R-:W-:Y:S01]  /*8df0*/  @P2 STG.E.U16 [R4.64], R23 ;  /* 0x0000001704002986 */ /* 0x000fe2000c101504 */
[----:B------:R-:W-:Y:S02]  /*8e00*/  PRMT R7, R23, 0x7632, R7 ;  /* 0x0000763217077816 */ /* 0x000fe40000000007 */
[----:B------:R-:W-:Y:S02]  /*8e10*/  LEA.HI.X.SX32 R9, R9, R2, 0x1, P6 ;  /* 0x0000000209097211 */ /* 0x000fe400030f0eff */
[----:B------:R-:W-:Y:S02]  /*8e20*/  ISETP.LT.AND P2, PT, R6, c[0x0][0x17c], !P0 ;  /* 0x00005f0006007a0c */ /* 0x000fe40004741270 */
[-C--:B------:R-:W-:Y:S02]  /*8e30*/  LEA R6, P6, R15, R0.reuse, 0x1 ;  /* 0x000000000f067211 */ /* 0x080fe400078c08ff */
[----:B------:R-:W-:Y:S01]  /*8e40*/  IADD3 R17, R13, c[0x0][0x198], RZ ;  /* 0x000066000d117a10 */ /* 0x000fe20007ffe0ff */
[----:B------:R0:W-:Y:S01]  /*8e50*/  @P1 STG.E.U16 [R8.64], R7 ;  /* 0x0000000708001986 */ /* 0x0001e2000c101504 */
[----:B------:R-:W-:-:S02]  /*8e60*/  LEA R10, P1, R11, R0, 0x1 ;  /* 0x000000000b0a7211 */ /* 0x000fc400078208ff */
[----:B------:R-:W-:Y:S02]  /*8e70*/  IADD3 R19, R17, c[0x0][0x198], RZ ;  /* 0x0000660011137a10 */ /* 0x000fe40007ffe0ff */
[-C--:B------:R-:W-:Y:S02]  /*8e80*/  LEA.HI.X.SX32 R11, R11, R2.reuse, 0x1, P1 ;  /* 0x000000020b0b7211 */ /* 0x080fe400008f0eff */
[----:B0-----:R-:W-:Y:S02]  /*8e90*/  LEA.HI.X.SX32 R7, R15, R2, 0x1, P6 ;  /* 0x000000020f077211 */ /* 0x001fe400030f0eff */
[-C--:B------:R-:W-:Y:S02]  /*8ea0*/  LEA R12, P6, R13, R0.reuse, 0x1 ;  /* 0x000000000d0c7211 */ /* 0x080fe400078c08ff */
[----:B------:R-:W-:Y:S02]  /*8eb0*/  LEA R8, P1, R19, R0, 0x1 ;  /* 0x0000000013087211 */ /* 0x000fe400078208ff */
[----:B------:R-:W-:-:S02]  /*8ec0*/  IADD3 R15, R3, 0x7e, RZ ;  /* 0x0000007e030f7810 */ /* 0x000fc40007ffe0ff */
[----:B------:R-:W-:Y:S02]  /*8ed0*/  LEA.HI.X.SX32 R13, R13, R2, 0x1, P6 ;  /* 0x000000020d0d7211 */ /* 0x000fe400030f0eff */
[----:B------:R-:W-:Y:S02]  /*8ee0*/  LEA R4, P6, R17, R0, 0x1 ;  /* 0x0000000011047211 */ /* 0x000fe400078c08ff */
[----:B------:R-:W-:Y:S02]  /*8ef0*/  IADD3 R3, R3, 0x7f, RZ ;  /* 0x0000007f03037810 */ /* 0x000fe40007ffe0ff */
[C---:B------:R-:W-:Y:S02]  /*8f00*/  IADD3 R21, R19.reuse, c[0x0][0x198], RZ ;  /* 0x0000660013157a10 */ /* 0x040fe40007ffe0ff */
[----:B------:R-:W-:Y:S02]  /*8f10*/  LEA.HI.X.SX32 R9, R19, R2, 0x1, P1 ;  /* 0x0000000213097211 */ /* 0x000fe400008f0eff */
[----:B------:R-:W-:-:S02]  /*8f20*/  ISETP.LT.AND P1, PT, R15, c[0x0][0x17c], !P0 ;  /* 0x00005f000f007a0c */ /* 0x000fc40004721270 */
[----:B------:R-:W-:Y:S02]  /*8f30*/  LEA.HI.X.SX32 R5, R17, R2, 0x1, P6 ;  /* 0x0000000211057211 */ /* 0x000fe400030f0eff */
[----:B------:R-:W-:Y:S02]  /*8f40*/  ISETP.LT.AND P0, PT, R3, c[0x0][0x17c], !P0 ;  /* 0x00005f0003007a0c */ /* 0x000fe40004701270 */
[----:B------:R-:W-:Y:S02]  /*8f50*/  LEA R14, P6, R21, R0, 0x1 ;  /* 0x00000000150e7211 */ /* 0x000fe400078c08ff */
[----:B------:R-:W-:Y:S02]  /*8f60*/  PRMT R0, R27, 0x7632, R0 ;  /* 0x000076321b007816 */ /* 0x000fe40000000000 */
[----:B------:R-:W-:Y:S02]  /*8f70*/  LEA.HI.X.SX32 R15, R21, R2, 0x1, P6 ;  /* 0x00000002150f7211 */ /* 0x000fe400030f0eff */
[----:B------:R-:W-:Y:S01]  /*8f80*/  PRMT R2, R31, 0x7632, R2 ;  /* 0x000076321f027816 */ /* 0x000fe20000000002 */
[----:B------:R0:W-:Y:S04]  /*8f90*/  @P5 STG.E.U16 [R6.64], R27 ;  /* 0x0000001b06005986 */ /* 0x0001e8000c101504 */
[----:B------:R0:W-:Y:S04]  /*8fa0*/  @P4 STG.E.U16 [R10.64], R0 ;  /* 0x000000000a004986 */ /* 0x0001e8000c101504 */
[----:B------:R0:W-:Y:S04]  /*8fb0*/  @P3 STG.E.U16 [R12.64], R31 ;  /* 0x0000001f0c003986 */ /* 0x0001e8000c101504 */
[----:B------:R0:W-:Y:S04]  /*8fc0*/  @P2 STG.E.U16 [R4.64], R2 ;  /* 0x0000000204002986 */ /* 0x0001e8000c101504 */
[----:B------:R0:W-:Y:S01]  /*8fd0*/  @P1 STG.E.U16 [R8.64], R35 ;  /* 0x0000002308001986 */ /* 0x0001e2000c101504 */
[----:B------:R-:W-:Y:S05]  /*8fe0*/  @!P0 EXIT ;  /* 0x000000000000894d */ /* 0x000fea0003800000 */
[----:B0-----:R-:W-:-:S05]  /*8ff0*/  PRMT R7, R35, 0x7632, R7 ;  /* 0x0000763223077816 */ /* 0x001fca0000000007 */
[----:B------:R-:W-:Y:S01]  /*9000*/  STG.E.U16 [R14.64], R7 ;  /* 0x000000070e007986 */ /* 0x000fe2000c101504 */
[----:B------:R-:W-:Y:S05]  /*9010*/  EXIT ;  /* 0x000000000000794d */ /* 0x000fea0003800000 */
.L_x_3:
[----:B------:R-:W-:-:S00]  /*9020*/  BRA `(.L_x_3) ;  /* 0xfffffff000007947 */ /* 0x000fc0000383ffff */
[----:B------:R-:W-:-:S00]  /*9030*/  NOP ;  /* 0x0000000000007918 */ /* 0x000fc00000000000 */
        /* <DEDUP_REMOVED lines=12> */
.L_x_4:


//--------------------- .nv.shared.matmul_kernel  --------------------------
	.section	.nv.shared.matmul_kernel,"aw",@nobits
	.sectionflags	@""
	.align	16
